	.target	sm_100a

	.elftype	@"ET_EXEC"


//--------------------- .note.nv.tkinfo           --------------------------
	.section	.note.nv.tkinfo,"",@"SHT_NOTE"
	.sectionflags	@"SHF_NOTE_NV_TKINFO"
	.tkinfo
        /*0018*/ 	.word	0x00000002
        /*0030*/ 	.string	""
        /*0030*/ 	.string	"ptxas"
        /*0030*/ 	.string	"Cuda compilation tools, release 13.0, V13.0.88"
        /*0030*/ 	.string	"Build cuda_13.0.r13.0/compiler.36424714_0"
        /*0030*/ 	.string	"-arch sm_100a -m 64 "



//--------------------- .note.nv.cuinfo           --------------------------
	.section	.note.nv.cuinfo,"",@"SHT_NOTE"
	.sectionflags	@"SHF_NOTE_NV_CUINFO"
        /*0018*/ 	.short	0x0002
        /*001a*/ 	.short	0x0064
        /*001c*/ 	.short	0x0082
	.zero		2


//--------------------- .nv.info                  --------------------------
	.section	.nv.info,"",@"SHT_CUDA_INFO"
	.align	4


	//----- nvinfo : EIATTR_REGCOUNT
	.align		4
        /*0000*/ 	.byte	0x04, 0x2f
        /*0002*/ 	.short	(.L_19 - .L_18)
	.align		4
.L_18:
        /*0004*/ 	.word	index@(_ZN7cutlass13device_kernelINS_4gemm6kernel13GemmUniversalIN4cute5tupleIJiiiiEEENS1_10collective13CollectiveMmaINS1_35MainloopSm100TmaUmmaWarpSpecializedILi13ELi2ELi4ENS5_IJNS4_1CILi1EEENSA_ILi2EEESB_EEEEENS5_IJNSA_ILi64EEESF_SF_EEENS_10bfloat16_tENS5_IJlSB_lEEESH_SI_NS4_8TiledMMAINS4_8MMA_AtomIJNS4_20SM100_MMA_F16BF16_SSISH_SH_fLi64ELi64ELNS4_4UMMA5MajorE0ELSN_0ELNSM_7ScaleInE0ELSO_0EEEEEENS4_6LayoutINS5_IJSB_SB_SB_EEENS5_IJNSA_ILi0EEEST_ST_EEEEENS5_IJNS4_10UnderscoreESW_SW_EEEEENS4_23SM90_TMA_LOAD_MULTICASTENS4_14ComposedLayoutINS4_7SwizzleILi3ELi4ELi3EEENS4_18smem_ptr_flag_bitsILi16EEENSR_INS5_IJNSA_ILi8EEESF_EEENS5_IJSF_SB_EEEEEEEvNS4_8identityENS4_13SM90_TMA_LOADES19_vS1A_EENS_8epilogue10collective18CollectiveEpilogueINS1D_23Sm100TmaWarpSpecializedILi3ELi2ELi16ELb1ELb0EEEJSG_NS5_IJNSR_ISF_SB_EENSR_INSA_ILi32EEESB_EEEEESH_SI_SH_SI_NS1D_6fusion15FusionCallbacksIS1H_NS1M_17LinearCombinationISH_fSH_fLNS_15FloatRoundStyleE2EEESG_S1L_JEEENS4_5SM1004TMEM4LOAD26SM100_TMEM_LOAD_16dp256b4xES1B_NS10_INS11_ILi2ELi4ELi3EEES14_NSR_INS5_IJS15_S1J_EEENS5_IJS1J_SB_EEEEEEENS4_17SM75_U32x4_LDSM_NENS4_14SM90_TMA_STOREES20_NS4_17SM90_U32x4_STSM_NENS4_39AutoVectorizingCopyWithAssumedAlignmentILi128EEEEEEvvEEEEvNT_6ParamsE)
        /*0008*/ 	.word	0x00000045


	//----- nvinfo : EIATTR_FRAME_SIZE
	.align		4
.L_19:
        /*000c*/ 	.byte	0x04, 0x11
        /*000e*/ 	.short	(.L_21 - .L_20)
	.align		4
.L_20:
        /*0010*/ 	.word	index@($__internal_2_$__cuda_sm10x_tcgen05_guardrail_trap_unallocated_columns_being_dealloced)
        /*0014*/ 	.word	0x00000000


	//----- nvinfo : EIATTR_FRAME_SIZE
	.align		4
.L_21:
        /*0018*/ 	.byte	0x04, 0x11
        /*001a*/ 	.short	(.L_23 - .L_22)
	.align		4
.L_22:
        /*001c*/ 	.word	index@($__internal_1_$__cuda_sm10x_tcgen05_guardrail_trap_phase_invalid_during_alloc)
        /*0020*/ 	.word	0x00000000


	//----- nvinfo : EIATTR_FRAME_SIZE
	.align		4
.L_23:
        /*0024*/ 	.byte	0x04, 0x11
        /*0026*/ 	.short	(.L_25 - .L_24)
	.align		4
.L_24:
        /*0028*/ 	.word	index@($__internal_0_$__cuda_sm10x_tcgen05_guardrail_trap_col_being_dealloced_not_returned_by_alloc)
        /*002c*/ 	.word	0x00000000


	//----- nvinfo : EIATTR_FRAME_SIZE
	.align		4
.L_25:
        /*0030*/ 	.byte	0x04, 0x11
        /*0032*/ 	.short	(.L_27 - .L_26)
	.align		4
.L_26:
        /*0034*/ 	.word	index@(_ZN7cutlass13device_kernelINS_4gemm6kernel13GemmUniversalIN4cute5tupleIJiiiiEEENS1_10collective13CollectiveMmaINS1_35MainloopSm100TmaUmmaWarpSpecializedILi13ELi2ELi4ENS5_IJNS4_1CILi1EEENSA_ILi2EEESB_EEEEENS5_IJNSA_ILi64EEESF_SF_EEENS_10bfloat16_tENS5_IJlSB_lEEESH_SI_NS4_8TiledMMAINS4_8MMA_AtomIJNS4_20SM100_MMA_F16BF16_SSISH_SH_fLi64ELi64ELNS4_4UMMA5MajorE0ELSN_0ELNSM_7ScaleInE0ELSO_0EEEEEENS4_6LayoutINS5_IJSB_SB_SB_EEENS5_IJNSA_ILi0EEEST_ST_EEEEENS5_IJNS4_10UnderscoreESW_SW_EEEEENS4_23SM90_TMA_LOAD_MULTICASTENS4_14ComposedLayoutINS4_7SwizzleILi3ELi4ELi3EEENS4_18smem_ptr_flag_bitsILi16EEENSR_INS5_IJNSA_ILi8EEESF_EEENS5_IJSF_SB_EEEEEEEvNS4_8identityENS4_13SM90_TMA_LOADES19_vS1A_EENS_8epilogue10collective18CollectiveEpilogueINS1D_23Sm100TmaWarpSpecializedILi3ELi2ELi16ELb1ELb0EEEJSG_NS5_IJNSR_ISF_SB_EENSR_INSA_ILi32EEESB_EEEEESH_SI_SH_SI_NS1D_6fusion15FusionCallbacksIS1H_NS1M_17LinearCombinationISH_fSH_fLNS_15FloatRoundStyleE2EEESG_S1L_JEEENS4_5SM1004TMEM4LOAD26SM100_TMEM_LOAD_16dp256b4xES1B_NS10_INS11_ILi2ELi4ELi3EEES14_NSR_INS5_IJS15_S1J_EEENS5_IJS1J_SB_EEEEEEENS4_17SM75_U32x4_LDSM_NENS4_14SM90_TMA_STOREES20_NS4_17SM90_U32x4_STSM_NENS4_39AutoVectorizingCopyWithAssumedAlignmentILi128EEEEEEvvEEEEvNT_6ParamsE)
        /*0038*/ 	.word	0x00000000


	//----- nvinfo : EIATTR_MIN_STACK_SIZE
	.align		4
.L_27:
        /*003c*/ 	.byte	0x04, 0x12
        /*003e*/ 	.short	(.L_29 - .L_28)
	.align		4
.L_28:
        /*0040*/ 	.word	index@(_ZN7cutlass13device_kernelINS_4gemm6kernel13GemmUniversalIN4cute5tupleIJiiiiEEENS1_10collective13CollectiveMmaINS1_35MainloopSm100TmaUmmaWarpSpecializedILi13ELi2ELi4ENS5_IJNS4_1CILi1EEENSA_ILi2EEESB_EEEEENS5_IJNSA_ILi64EEESF_SF_EEENS_10bfloat16_tENS5_IJlSB_lEEESH_SI_NS4_8TiledMMAINS4_8MMA_AtomIJNS4_20SM100_MMA_F16BF16_SSISH_SH_fLi64ELi64ELNS4_4UMMA5MajorE0ELSN_0ELNSM_7ScaleInE0ELSO_0EEEEEENS4_6LayoutINS5_IJSB_SB_SB_EEENS5_IJNSA_ILi0EEEST_ST_EEEEENS5_IJNS4_10UnderscoreESW_SW_EEEEENS4_23SM90_TMA_LOAD_MULTICASTENS4_14ComposedLayoutINS4_7SwizzleILi3ELi4ELi3EEENS4_18smem_ptr_flag_bitsILi16EEENSR_INS5_IJNSA_ILi8EEESF_EEENS5_IJSF_SB_EEEEEEEvNS4_8identityENS4_13SM90_TMA_LOADES19_vS1A_EENS_8epilogue10collective18CollectiveEpilogueINS1D_23Sm100TmaWarpSpecializedILi3ELi2ELi16ELb1ELb0EEEJSG_NS5_IJNSR_ISF_SB_EENSR_INSA_ILi32EEESB_EEEEESH_SI_SH_SI_NS1D_6fusion15FusionCallbacksIS1H_NS1M_17LinearCombinationISH_fSH_fLNS_15FloatRoundStyleE2EEESG_S1L_JEEENS4_5SM1004TMEM4LOAD26SM100_TMEM_LOAD_16dp256b4xES1B_NS10_INS11_ILi2ELi4ELi3EEES14_NSR_INS5_IJS15_S1J_EEENS5_IJS1J_SB_EEEEEEENS4_17SM75_U32x4_LDSM_NENS4_14SM90_TMA_STOREES20_NS4_17SM90_U32x4_STSM_NENS4_39AutoVectorizingCopyWithAssumedAlignmentILi128EEEEEEvvEEEEvNT_6ParamsE)
        /*0044*/ 	.word	0x00000000
.L_29:


//--------------------- .nv.compat                --------------------------
	.section	.nv.compat,"",@"SHT_CUDA_COMPAT_INFO"
	.align	4
        /*0000*/ 	.byte	0x02, 0x09, 0x01, 0x00, 0x02, 0x02, 0x02, 0x00, 0x02, 0x05, 0x05, 0x00, 0x03, 0x07, 0x01, 0x01
        /*0010*/ 	.byte	0x02, 0x03, 0x01, 0x00, 0x02, 0x06, 0x01, 0x00, 0x04, 0x0b, 0x08, 0x00, 0x09, 0x00, 0x00, 0x00
        /*0020*/ 	.byte	0x00, 0x00, 0x00, 0x00


//--------------------- .nv.info._ZN7cutlass13device_kernelINS_4gemm6kernel13GemmUniversalIN4cute5tupleIJiiiiEEENS1_10collective13CollectiveMmaINS1_35MainloopSm100TmaUmmaWarpSpecializedILi13ELi2ELi4ENS5_IJNS4_1CILi1EEENSA_ILi2EEESB_EEEEENS5_IJNSA_ILi64EEESF_SF_EEENS_10bfloat16_tENS5_IJlSB_lEEESH_SI_NS4_8TiledMMAINS4_8MMA_AtomIJNS4_20SM100_MMA_F16BF16_SSISH_SH_fLi64ELi64ELNS4_4UMMA5MajorE0ELSN_0ELNSM_7ScaleInE0ELSO_0EEEEEENS4_6LayoutINS5_IJSB_SB_SB_EEENS5_IJNSA_ILi0EEEST_ST_EEEEENS5_IJNS4_10UnderscoreESW_SW_EEEEENS4_23SM90_TMA_LOAD_MULTICASTENS4_14ComposedLayoutINS4_7SwizzleILi3ELi4ELi3EEENS4_18smem_ptr_flag_bitsILi16EEENSR_INS5_IJNSA_ILi8EEESF_EEENS5_IJSF_SB_EEEEEEEvNS4_8identityENS4_13SM90_TMA_LOADES19_vS1A_EENS_8epilogue10collective18CollectiveEpilogueINS1D_23Sm100TmaWarpSpecializedILi3ELi2ELi16ELb1ELb0EEEJSG_NS5_IJNSR_ISF_SB_EENSR_INSA_ILi32EEESB_EEEEESH_SI_SH_SI_NS1D_6fusion15FusionCallbacksIS1H_NS1M_17LinearCombinationISH_fSH_fLNS_15FloatRoundStyleE2EEESG_S1L_JEEENS4_5SM1004TMEM4LOAD26SM100_TMEM_LOAD_16dp256b4xES1B_NS10_INS11_ILi2ELi4ELi3EEES14_NSR_INS5_IJS15_S1J_EEENS5_IJS1J_SB_EEEEEEENS4_17SM75_U32x4_LDSM_NENS4_14SM90_TMA_STOREES20_NS4_17SM90_U32x4_STSM_NENS4_39AutoVectorizingCopyWithAssumedAlignmentILi128EEEEEEvvEEEEvNT_6ParamsE --------------------------
	.section	.nv.info._ZN7cutlass13device_kernelINS_4gemm6kernel13GemmUniversalIN4cute5tupleIJiiiiEEENS1_10collective13CollectiveMmaINS1_35MainloopSm100TmaUmmaWarpSpecializedILi13ELi2ELi4ENS5_IJNS4_1CILi1EEENSA_ILi2EEESB_EEEEENS5_IJNSA_ILi64EEESF_SF_EEENS_10bfloat16_tENS5_IJlSB_lEEESH_SI_NS4_8TiledMMAINS4_8MMA_AtomIJNS4_20SM100_MMA_F16BF16_SSISH_SH_fLi64ELi64ELNS4_4UMMA5MajorE0ELSN_0ELNSM_7ScaleInE0ELSO_0EEEEEENS4_6LayoutINS5_IJSB_SB_SB_EEENS5_IJNSA_ILi0EEEST_ST_EEEEENS5_IJNS4_10UnderscoreESW_SW_EEEEENS4_23SM90_TMA_LOAD_MULTICASTENS4_14ComposedLayoutINS4_7SwizzleILi3ELi4ELi3EEENS4_18smem_ptr_flag_bitsILi16EEENSR_INS5_IJNSA_ILi8EEESF_EEENS5_IJSF_SB_EEEEEEEvNS4_8identityENS4_13SM90_TMA_LOADES19_vS1A_EENS_8epilogue10collective18CollectiveEpilogueINS1D_23Sm100TmaWarpSpecializedILi3ELi2ELi16ELb1ELb0EEEJSG_NS5_IJNSR_ISF_SB_EENSR_INSA_ILi32EEESB_EEEEESH_SI_SH_SI_NS1D_6fusion15FusionCallbacksIS1H_NS1M_17LinearCombinationISH_fSH_fLNS_15FloatRoundStyleE2EEESG_S1L_JEEENS4_5SM1004TMEM4LOAD26SM100_TMEM_LOAD_16dp256b4xES1B_NS10_INS11_ILi2ELi4ELi3EEES14_NSR_INS5_IJS15_S1J_EEENS5_IJS1J_SB_EEEEEEENS4_17SM75_U32x4_LDSM_NENS4_14SM90_TMA_STOREES20_NS4_17SM90_U32x4_STSM_NENS4_39AutoVectorizingCopyWithAssumedAlignmentILi128EEEEEEvvEEEEvNT_6ParamsE,"",@"SHT_CUDA_INFO"
	.sectionflags	@""
	.align	4


	//----- nvinfo : EIATTR_CUDA_API_VERSION
	.align		4
        /*0000*/ 	.byte	0x04, 0x37
        /*0002*/ 	.short	(.L_31 - .L_30)
.L_30:
        /*0004*/ 	.word	0x00000082


	//----- nvinfo : EIATTR_KPARAM_INFO
	.align		4
.L_31:
        /*0008*/ 	.byte	0x04, 0x17
        /*000a*/ 	.short	(.L_33 - .L_32)
.L_32:
        /*000c*/ 	.word	0x00000000
        /*0010*/ 	.short	0x0000
        /*0012*/ 	.short	0x0000
        /*0014*/ 	.byte	0x00, 0xf0, 0x01, 0x20


	//----- nvinfo : EIATTR_AT_ENTRY_FRAGMENTS
	.align		4
.L_33:
        /*0018*/ 	.byte	0x04, 0x4f
        /*001a*/ 	.short	(.L_35 - .L_34)


	//   ....[0]....
.L_34:
        /*001c*/ 	.word	0x00000006


	//----- nvinfo : EIATTR_RESERVED_SMEM_USED
	.align		4
.L_35:
        /*0020*/ 	.byte	0x01, 0x41
	.zero		2


	//----- nvinfo : EIATTR_SPARSE_MMA_MASK
	.align		4
        /*0024*/ 	.byte	0x03, 0x50
        /*0026*/ 	.short	0x0000


	//----- nvinfo : EIATTR_TCGEN05_1CTA_USED
	.align		4
        /*0028*/ 	.byte	0x01, 0x51
	.zero		2


	//----- nvinfo : EIATTR_MAXREG_COUNT
	.align		4
        /*002c*/ 	.byte	0x03, 0x1b
        /*002e*/ 	.short	0x00ff


	//----- nvinfo : EIATTR_NUM_BARRIERS
	.align		4
        /*0030*/ 	.byte	0x02, 0x4c
        /*0032*/ 	.byte	0x07
	.zero		1


	//----- nvinfo : EIATTR_EXTERNS
	.align		4
        /*0034*/ 	.byte	0x04, 0x0f
        /*0036*/ 	.short	(.L_37 - .L_36)


	//   ....[0]....
	.align		4
.L_36:
        /*0038*/ 	.word	index@(__assertfail)


	//----- nvinfo : EIATTR_MERCURY_ISA_VERSION
	.align		4
.L_37:
        /*003c*/ 	.byte	0x03, 0x5f
        /*003e*/ 	.short	0x0101


	//----- nvinfo : EIATTR_INT_WARP_WIDE_INSTR_OFFSETS
	.align		4
        /*0040*/ 	.byte	0x04, 0x31
        /*0042*/ 	.short	(.L_39 - .L_38)


	//   ....[0]....
.L_38:
        /*0044*/ 	.word	0x00004340


	//   ....[1]....
        /*0048*/ 	.word	0x00004370


	//   ....[2]....
        /*004c*/ 	.word	0x00004390


	//   ....[3]....
        /*0050*/ 	.word	0x00004f60


	//   ....[4]....
        /*0054*/ 	.word	0x00004fe0


	//   ....[5]....
        /*0058*/ 	.word	0x000050e0


	//   ....[6]....
        /*005c*/ 	.word	0x000051f0


	//----- nvinfo : EIATTR_COOP_GROUP_MASK_REGIDS
	.align		4
.L_39:
        /*0060*/ 	.byte	0x04, 0x29
        /*0062*/ 	.short	(.L_41 - .L_40)


	//   ....[0]....
.L_40:
        /*0064*/ 	.word	0xffffffff


	//   ....[1]....
        /*0068*/ 	.word	0xffffffff


	//   ....[2]....
        /*006c*/ 	.word	0xffffffff


	//   ....[3]....
        /*0070*/ 	.word	0xffffffff


	//   ....[4]....
        /*0074*/ 	.word	0xffffffff


	//   ....[5]....
        /*0078*/ 	.word	0xffffffff


	//   ....[6]....
        /*007c*/ 	.word	0xffffffff


	//   ....[7]....
        /*0080*/ 	.word	0xffffffff


	//   ....[8]....
        /*0084*/ 	.word	0xffffffff


	//   ....[9]....
        /*0088*/ 	.word	0xffffffff


	//   ....[10]....
        /*008c*/ 	.word	0xffffffff


	//   ....[11]....
        /*0090*/ 	.word	0xffffffff


	//   ....[12]....
        /*0094*/ 	.word	0xffffffff


	//   ....[13]....
        /*0098*/ 	.word	0xffffffff


	//----- nvinfo : EIATTR_COOP_GROUP_INSTR_OFFSETS
	.align		4
.L_41:
        /*009c*/ 	.byte	0x04, 0x28
        /*009e*/ 	.short	(.L_43 - .L_42)


	//   ....[0]....
.L_42:
        /*00a0*/ 	.word	0x00000080


	//   ....[1]....
        /*00a4*/ 	.word	0x000004f0


	//   ....[2]....
        /*00a8*/ 	.word	0x000007f0


	//   ....[3]....
        /*00ac*/ 	.word	0x00000970


	//   ....[4]....
        /*00b0*/ 	.word	0x00000a70


	//   ....[5]....
        /*00b4*/ 	.word	0x00000be0


	//   ....[6]....
        /*00b8*/ 	.word	0x00000d80


	//   ....[7]....
        /*00bc*/ 	.word	0x00000f30


	//   ....[8]....
        /*00c0*/ 	.word	0x00002160


	//   ....[9]....
        /*00c4*/ 	.word	0x00003530


	//   ....[10]....
        /*00c8*/ 	.word	0x00003740


	//   ....[11]....
        /*00cc*/ 	.word	0x00003770


	//   ....[12]....
        /*00d0*/ 	.word	0x00004220


	//   ....[13]....
        /*00d4*/ 	.word	0x00004450


	//----- nvinfo : EIATTR_VRC_CTA_INIT_COUNT
	.align		4
.L_43:
        /*00d8*/ 	.byte	0x02, 0x4a
        /*00da*/ 	.byte	0x80
	.zero		1


	//----- nvinfo : EIATTR_SYSCALL_OFFSETS
	.align		4
        /*00dc*/ 	.byte	0x04, 0x46
        /*00de*/ 	.short	(.L_45 - .L_44)


	//   ....[0]....
.L_44:
        /*00e0*/ 	.word	0x00005ef0


	//   ....[1]....
        /*00e4*/ 	.word	0x00005fe0


	//   ....[2]....
        /*00e8*/ 	.word	0x00006820


	//   ....[3]....
        /*00ec*/ 	.word	0x00007170


	//----- nvinfo : EIATTR_MBARRIER_INSTR_OFFSETS
	.align		4
.L_45:
        /*00f0*/ 	.byte	0x04, 0x39
        /*00f2*/ 	.short	(.L_47 - .L_46)


	//   ....[0]....
.L_46:
        /*00f4*/ 	.word	0x00000630
        /*00f8*/ 	.word	0x000000ff
        /*00fc*/ 	.word	0x00000000
        /*0100*/ 	.short	0x0100
        /*0102*/ 	.byte	0x04
	.zero		1


	//   ....[1]....
        /*0104*/ 	.word	0x00000640
        /*0108*/ 	.word	0x000000ff
        /*010c*/ 	.word	0x00000068
        /*0110*/ 	.short	0x0100
        /*0112*/ 	.byte	0x04
	.zero		1


	//   ....[2]....
        /*0114*/ 	.word	0x00000650
        /*0118*/ 	.word	0x000000ff
        /*011c*/ 	.word	0x00000008
        /*0120*/ 	.short	0x0100
        /*0122*/ 	.byte	0x04
	.zero		1


	//   ....[3]....
        /*0124*/ 	.word	0x00000660
        /*0128*/ 	.word	0x000000ff
        /*012c*/ 	.word	0x00000070
        /*0130*/ 	.short	0x0100
        /*0132*/ 	.byte	0x04
	.zero		1


	//   ....[4]....
        /*0134*/ 	.word	0x00000670
        /*0138*/ 	.word	0x000000ff
        /*013c*/ 	.word	0x00000010
        /*0140*/ 	.short	0x0100
        /*0142*/ 	.byte	0x04
	.zero		1


	//   ....[5]....
        /*0144*/ 	.word	0x00000680
        /*0148*/ 	.word	0x000000ff
        /*014c*/ 	.word	0x00000078
        /*0150*/ 	.short	0x0100
        /*0152*/ 	.byte	0x04
	.zero		1


	//   ....[6]....
        /*0154*/ 	.word	0x00000690
        /*0158*/ 	.word	0x000000ff
        /*015c*/ 	.word	0x00000018
        /*0160*/ 	.short	0x0100
        /*0162*/ 	.byte	0x04
	.zero		1


	//   ....[7]....
        /*0164*/ 	.word	0x000006a0
        /*0168*/ 	.word	0x000000ff
        /*016c*/ 	.word	0x00000080
        /*0170*/ 	.short	0x0100
        /*0172*/ 	.byte	0x04
	.zero		1


	//   ....[8]....
        /*0174*/ 	.word	0x000006b0
        /*0178*/ 	.word	0x000000ff
        /*017c*/ 	.word	0x00000020
        /*0180*/ 	.short	0x0100
        /*0182*/ 	.byte	0x04
	.zero		1


	//   ....[9]....
        /*0184*/ 	.word	0x000006c0
        /*0188*/ 	.word	0x000000ff
        /*018c*/ 	.word	0x00000088
        /*0190*/ 	.short	0x0100
        /*0192*/ 	.byte	0x04
	.zero		1


	//   ....[10]....
        /*0194*/ 	.word	0x000006d0
        /*0198*/ 	.word	0x000000ff
        /*019c*/ 	.word	0x00000028
        /*01a0*/ 	.short	0x0100
        /*01a2*/ 	.byte	0x04
	.zero		1


	//   ....[11]....
        /*01a4*/ 	.word	0x000006e0
        /*01a8*/ 	.word	0x000000ff
        /*01ac*/ 	.word	0x00000090
        /*01b0*/ 	.short	0x0100
        /*01b2*/ 	.byte	0x04
	.zero		1


	//   ....[12]....
        /*01b4*/ 	.word	0x000006f0
        /*01b8*/ 	.word	0x000000ff
        /*01bc*/ 	.word	0x00000030
        /*01c0*/ 	.short	0x0100
        /*01c2*/ 	.byte	0x04
	.zero		1


	//   ....[13]....
        /*01c4*/ 	.word	0x00000700
        /*01c8*/ 	.word	0x000000ff
        /*01cc*/ 	.word	0x00000098
        /*01d0*/ 	.short	0x0100
        /*01d2*/ 	.byte	0x04
	.zero		1


	//   ....[14]....
        /*01d4*/ 	.word	0x00000710
        /*01d8*/ 	.word	0x000000ff
        /*01dc*/ 	.word	0x00000038
        /*01e0*/ 	.short	0x0100
        /*01e2*/ 	.byte	0x04
	.zero		1


	//   ....[15]....
        /*01e4*/ 	.word	0x00000720
        /*01e8*/ 	.word	0x000000ff
        /*01ec*/ 	.word	0x000000a0
        /*01f0*/ 	.short	0x0100
        /*01f2*/ 	.byte	0x04
	.zero		1


	//   ....[16]....
        /*01f4*/ 	.word	0x00000730
        /*01f8*/ 	.word	0x000000ff
        /*01fc*/ 	.word	0x00000040
        /*0200*/ 	.short	0x0100
        /*0202*/ 	.byte	0x04
	.zero		1


	//   ....[17]....
        /*0204*/ 	.word	0x00000740
        /*0208*/ 	.word	0x000000ff
        /*020c*/ 	.word	0x000000a8
        /*0210*/ 	.short	0x0100
        /*0212*/ 	.byte	0x04
	.zero		1


	//   ....[18]....
        /*0214*/ 	.word	0x00000750
        /*0218*/ 	.word	0x000000ff
        /*021c*/ 	.word	0x00000048
        /*0220*/ 	.short	0x0100
        /*0222*/ 	.byte	0x04
	.zero		1


	//   ....[19]....
        /*0224*/ 	.word	0x00000760
        /*0228*/ 	.word	0x000000ff
        /*022c*/ 	.word	0x000000b0
        /*0230*/ 	.short	0x0100
        /*0232*/ 	.byte	0x04
	.zero		1


	//   ....[20]....
        /*0234*/ 	.word	0x00000770
        /*0238*/ 	.word	0x000000ff
        /*023c*/ 	.word	0x00000050
        /*0240*/ 	.short	0x0100
        /*0242*/ 	.byte	0x04
	.zero		1


	//   ....[21]....
        /*0244*/ 	.word	0x00000780
        /*0248*/ 	.word	0x000000ff
        /*024c*/ 	.word	0x000000b8
        /*0250*/ 	.short	0x0100
        /*0252*/ 	.byte	0x04
	.zero		1


	//   ....[22]....
        /*0254*/ 	.word	0x00000790
        /*0258*/ 	.word	0x000000ff
        /*025c*/ 	.word	0x00000058
        /*0260*/ 	.short	0x0100
        /*0262*/ 	.byte	0x04
	.zero		1


	//   ....[23]....
        /*0264*/ 	.word	0x000007a0
        /*0268*/ 	.word	0x000000ff
        /*026c*/ 	.word	0x000000c0
        /*0270*/ 	.short	0x0100
        /*0272*/ 	.byte	0x04
	.zero		1


	//   ....[24]....
        /*0274*/ 	.word	0x000007b0
        /*0278*/ 	.word	0x000000ff
        /*027c*/ 	.word	0x00000060
        /*0280*/ 	.short	0x0100
        /*0282*/ 	.byte	0x04
	.zero		1


	//   ....[25]....
        /*0284*/ 	.word	0x000007c0
        /*0288*/ 	.word	0x000000ff
        /*028c*/ 	.word	0x000000c8
        /*0290*/ 	.short	0x0100
        /*0292*/ 	.byte	0x04
	.zero		1


	//   ....[26]....
        /*0294*/ 	.word	0x00000900
        /*0298*/ 	.word	0x000000ff
        /*029c*/ 	.word	0x000000d0
        /*02a0*/ 	.short	0x0100
        /*02a2*/ 	.byte	0x04
	.zero		1


	//   ....[27]....
        /*02a4*/ 	.word	0x00000910
        /*02a8*/ 	.word	0x000000ff
        /*02ac*/ 	.word	0x000000e8
        /*02b0*/ 	.short	0x0100
        /*02b2*/ 	.byte	0x04
	.zero		1


	//   ....[28]....
        /*02b4*/ 	.word	0x00000920
        /*02b8*/ 	.word	0x000000ff
        /*02bc*/ 	.word	0x000000d8
        /*02c0*/ 	.short	0x0100
        /*02c2*/ 	.byte	0x04
	.zero		1


	//   ....[29]....
        /*02c4*/ 	.word	0x00000930
        /*02c8*/ 	.word	0x000000ff
        /*02cc*/ 	.word	0x000000f0
        /*02d0*/ 	.short	0x0100
        /*02d2*/ 	.byte	0x04
	.zero		1


	//   ....[30]....
        /*02d4*/ 	.word	0x00000940
        /*02d8*/ 	.word	0x000000ff
        /*02dc*/ 	.word	0x000000e0
        /*02e0*/ 	.short	0x0100
        /*02e2*/ 	.byte	0x04
	.zero		1


	//   ....[31]....
        /*02e4*/ 	.word	0x00000950
        /*02e8*/ 	.word	0x000000ff
        /*02ec*/ 	.word	0x000000f8
        /*02f0*/ 	.short	0x0100
        /*02f2*/ 	.byte	0x04
	.zero		1


	//   ....[32]....
        /*02f4*/ 	.word	0x00000a40
        /*02f8*/ 	.word	0x000000ff
        /*02fc*/ 	.word	0x00000100
        /*0300*/ 	.short	0x0100
        /*0302*/ 	.byte	0x06
	.zero		1


	//   ....[33]....
        /*0304*/ 	.word	0x00000a50
        /*0308*/ 	.word	0x000000ff
        /*030c*/ 	.word	0x00000108
        /*0310*/ 	.short	0x0100
        /*0312*/ 	.byte	0x06
	.zero		1


	//   ....[34]....
        /*0314*/ 	.word	0x00000b90
        /*0318*/ 	.word	0x000000ff
        /*031c*/ 	.word	0x00000110
        /*0320*/ 	.short	0x0100
        /*0322*/ 	.byte	0x06
	.zero		1


	//   ....[35]....
        /*0324*/ 	.word	0x00000ba0
        /*0328*/ 	.word	0x000000ff
        /*032c*/ 	.word	0x00000120
        /*0330*/ 	.short	0x0100
        /*0332*/ 	.byte	0x06
	.zero		1


	//   ....[36]....
        /*0334*/ 	.word	0x00000bb0
        /*0338*/ 	.word	0x000000ff
        /*033c*/ 	.word	0x00000118
        /*0340*/ 	.short	0x0100
        /*0342*/ 	.byte	0x06
	.zero		1


	//   ....[37]....
        /*0344*/ 	.word	0x00000bc0
        /*0348*/ 	.word	0x000000ff
        /*034c*/ 	.word	0x00000128
        /*0350*/ 	.short	0x0100
        /*0352*/ 	.byte	0x06
	.zero		1


	//   ....[38]....
        /*0354*/ 	.word	0x00000cf0
        /*0358*/ 	.word	0x000000ff
        /*035c*/ 	.word	0x00000130
        /*0360*/ 	.short	0x0100
        /*0362*/ 	.byte	0x04
	.zero		1


	//   ....[39]....
        /*0364*/ 	.word	0x00000d00
        /*0368*/ 	.word	0x000000ff
        /*036c*/ 	.word	0x00000150
        /*0370*/ 	.short	0x0100
        /*0372*/ 	.byte	0x04
	.zero		1


	//   ....[40]....
        /*0374*/ 	.word	0x00000d10
        /*0378*/ 	.word	0x000000ff
        /*037c*/ 	.word	0x00000138
        /*0380*/ 	.short	0x0100
        /*0382*/ 	.byte	0x04
	.zero		1


	//   ....[41]....
        /*0384*/ 	.word	0x00000d20
        /*0388*/ 	.word	0x000000ff
        /*038c*/ 	.word	0x00000158
        /*0390*/ 	.short	0x0100
        /*0392*/ 	.byte	0x04
	.zero		1


	//   ....[42]....
        /*0394*/ 	.word	0x00000d30
        /*0398*/ 	.word	0x000000ff
        /*039c*/ 	.word	0x00000140
        /*03a0*/ 	.short	0x0100
        /*03a2*/ 	.byte	0x04
	.zero		1


	//   ....[43]....
        /*03a4*/ 	.word	0x00000d40
        /*03a8*/ 	.word	0x000000ff
        /*03ac*/ 	.word	0x00000160
        /*03b0*/ 	.short	0x0100
        /*03b2*/ 	.byte	0x04
	.zero		1


	//   ....[44]....
        /*03b4*/ 	.word	0x00000d50
        /*03b8*/ 	.word	0x000000ff
        /*03bc*/ 	.word	0x00000148
        /*03c0*/ 	.short	0x0100
        /*03c2*/ 	.byte	0x04
	.zero		1


	//   ....[45]....
        /*03c4*/ 	.word	0x00000d60
        /*03c8*/ 	.word	0x000000ff
        /*03cc*/ 	.word	0x00000168
        /*03d0*/ 	.short	0x0100
        /*03d2*/ 	.byte	0x04
	.zero		1


	//   ....[46]....
        /*03d4*/ 	.word	0x00000e50
        /*03d8*/ 	.word	0x000000ff
        /*03dc*/ 	.word	0x00000170
        /*03e0*/ 	.short	0x0100
        /*03e2*/ 	.byte	0x04
	.zero		1


	//   ....[47]....
        /*03e4*/ 	.word	0x00000e60
        /*03e8*/ 	.word	0x000000ff
        /*03ec*/ 	.word	0x00000180
        /*03f0*/ 	.short	0x0100
        /*03f2*/ 	.byte	0x04
	.zero		1


	//   ....[48]....
        /*03f4*/ 	.word	0x00000e70
        /*03f8*/ 	.word	0x000000ff
        /*03fc*/ 	.word	0x00000178
        /*0400*/ 	.short	0x0100
        /*0402*/ 	.byte	0x04
	.zero		1


	//   ....[49]....
        /*0404*/ 	.word	0x00000e80
        /*0408*/ 	.word	0x000000ff
        /*040c*/ 	.word	0x00000188
        /*0410*/ 	.short	0x0100
        /*0412*/ 	.byte	0x04
	.zero		1


	//   ....[50]....
        /*0414*/ 	.word	0x000019e0
        /*0418*/ 	.word	0x00000000
        /*041c*/ 	.word	0x00000180
        /*0420*/ 	.short	0x010a
        /*0422*/ 	.byte	0xff
	.zero		1


	//   ....[51]....
        /*0424*/ 	.word	0x00001a10
        /*0428*/ 	.word	0x00000000
        /*042c*/ 	.word	0x00000170
        /*0430*/ 	.short	0x0101
        /*0432*/ 	.byte	0xff
	.zero		1


	//   ....[52]....
        /*0434*/ 	.word	0x00001ae0
        /*0438*/ 	.word	0x000000ff
        /*043c*/ 	.word	0x00000068
        /*0440*/ 	.short	0x010a
        /*0442*/ 	.byte	0x04
	.zero		1


	//   ....[53]....
        /*0444*/ 	.word	0x00001b60
        /*0448*/ 	.word	0x000000ff
        /*044c*/ 	.word	0x00000068
        /*0450*/ 	.short	0x010a
        /*0452*/ 	.byte	0x21
	.zero		1


	//   ....[54]....
        /*0454*/ 	.word	0x00001d00
        /*0458*/ 	.word	0x000000ff
        /*045c*/ 	.word	0x00000068
        /*0460*/ 	.short	0x010a
        /*0462*/ 	.byte	0x08
	.zero		1


	//   ....[55]....
        /*0464*/ 	.word	0x00001e10
        /*0468*/ 	.word	0x000000ff
        /*046c*/ 	.word	0x00000108
        /*0470*/ 	.short	0x0101
        /*0472*/ 	.byte	0x06
	.zero		1


	//   ....[56]....
        /*0474*/ 	.word	0x00001e30
        /*0478*/ 	.word	0x000000ff
        /*047c*/ 	.word	0x00000068
        /*0480*/ 	.short	0x010a
        /*0482*/ 	.byte	0x04
	.zero		1


	//   ....[57]....
        /*0484*/ 	.word	0x00001eb0
        /*0488*/ 	.word	0x000000ff
        /*048c*/ 	.word	0x00000068
        /*0490*/ 	.short	0x010a
        /*0492*/ 	.byte	0x11
	.zero		1


	//   ....[58]....
        /*0494*/ 	.word	0x00002050
        /*0498*/ 	.word	0x000000ff
        /*049c*/ 	.word	0x00000068
        /*04a0*/ 	.short	0x010a
        /*04a2*/ 	.byte	0x07
	.zero		1


	//   ....[59]....
        /*04a4*/ 	.word	0x00002190
        /*04a8*/ 	.word	0x00000003
        /*04ac*/ 	.word	0x00000110
        /*04b0*/ 	.short	0x010a
        /*04b2*/ 	.byte	0xff
	.zero		1


	//   ....[60]....
        /*04b4*/ 	.word	0x000022e0
        /*04b8*/ 	.word	0x00000000
        /*04bc*/ 	.word	0x00000000
        /*04c0*/ 	.short	0x0101
        /*04c2*/ 	.byte	0xff
	.zero		1


	//   ....[61]....
        /*04c4*/ 	.word	0x000028a0
        /*04c8*/ 	.word	0x000000ff
        /*04cc*/ 	.word	0x00000000
        /*04d0*/ 	.short	0x010a
        /*04d2*/ 	.byte	0x04
	.zero		1


	//   ....[62]....
        /*04d4*/ 	.word	0x00002930
        /*04d8*/ 	.word	0x000000ff
        /*04dc*/ 	.word	0x00000000
        /*04e0*/ 	.short	0x010a
        /*04e2*/ 	.byte	0x05
	.zero		1


	//   ....[63]....
        /*04e4*/ 	.word	0x000029c0
        /*04e8*/ 	.word	0x000000ff
        /*04ec*/ 	.word	0x00000000
        /*04f0*/ 	.short	0x010a
        /*04f2*/ 	.byte	0x05
	.zero		1


	//   ....[64]....
        /*04f4*/ 	.word	0x00002a50
        /*04f8*/ 	.word	0x000000ff
        /*04fc*/ 	.word	0x00000000
        /*0500*/ 	.short	0x010a
        /*0502*/ 	.byte	0x05
	.zero		1


	//   ....[65]....
        /*0504*/ 	.word	0x00002ae0
        /*0508*/ 	.word	0x000000ff
        /*050c*/ 	.word	0x00000000
        /*0510*/ 	.short	0x010a
        /*0512*/ 	.byte	0x05
	.zero		1


	//   ....[66]....
        /*0514*/ 	.word	0x00002b70
        /*0518*/ 	.word	0x000000ff
        /*051c*/ 	.word	0x00000000
        /*0520*/ 	.short	0x010a
        /*0522*/ 	.byte	0x05
	.zero		1


	//   ....[67]....
        /*0524*/ 	.word	0x00002c00
        /*0528*/ 	.word	0x000000ff
        /*052c*/ 	.word	0x00000000
        /*0530*/ 	.short	0x010a
        /*0532*/ 	.byte	0x05
	.zero		1


	//   ....[68]....
        /*0534*/ 	.word	0x00002c90
        /*0538*/ 	.word	0x000000ff
        /*053c*/ 	.word	0x00000000
        /*0540*/ 	.short	0x010a
        /*0542*/ 	.byte	0x05
	.zero		1


	//   ....[69]....
        /*0544*/ 	.word	0x00002d20
        /*0548*/ 	.word	0x000000ff
        /*054c*/ 	.word	0x00000000
        /*0550*/ 	.short	0x010a
        /*0552*/ 	.byte	0x05
	.zero		1


	//   ....[70]....
        /*0554*/ 	.word	0x00002db0
        /*0558*/ 	.word	0x000000ff
        /*055c*/ 	.word	0x00000000
        /*0560*/ 	.short	0x010a
        /*0562*/ 	.byte	0x05
	.zero		1


	//   ....[71]....
        /*0564*/ 	.word	0x00002e40
        /*0568*/ 	.word	0x000000ff
        /*056c*/ 	.word	0x00000000
        /*0570*/ 	.short	0x010a
        /*0572*/ 	.byte	0x05
	.zero		1


	//   ....[72]....
        /*0574*/ 	.word	0x00002ed0
        /*0578*/ 	.word	0x000000ff
        /*057c*/ 	.word	0x00000000
        /*0580*/ 	.short	0x010a
        /*0582*/ 	.byte	0x05
	.zero		1


	//   ....[73]....
        /*0584*/ 	.word	0x00002f70
        /*0588*/ 	.word	0x00000000
        /*058c*/ 	.word	0x00000000
        /*0590*/ 	.short	0x010a
        /*0592*/ 	.byte	0xff
	.zero		1


	//   ....[74]....
        /*0594*/ 	.word	0x00003090
        /*0598*/ 	.word	0x00000002
        /*059c*/ 	.word	0x00000170
        /*05a0*/ 	.short	0x010a
        /*05a2*/ 	.byte	0xff
	.zero		1


	//   ....[75]....
        /*05a4*/ 	.word	0x00003100
        /*05a8*/ 	.word	0x00000002
        /*05ac*/ 	.word	0x00000000
        /*05b0*/ 	.short	0x0101
        /*05b2*/ 	.byte	0xff
	.zero		1


	//   ....[76]....
        /*05b4*/ 	.word	0x00003120
        /*05b8*/ 	.word	0x000000ff
        /*05bc*/ 	.word	0x00000120
        /*05c0*/ 	.short	0x010a
        /*05c2*/ 	.byte	0x04
	.zero		1


	//   ....[77]....
        /*05c4*/ 	.word	0x00003240
        /*05c8*/ 	.word	0x00000002
        /*05cc*/ 	.word	0x00000110
        /*05d0*/ 	.short	0x010a
        /*05d2*/ 	.byte	0xff
	.zero		1


	//   ....[78]....
        /*05d4*/ 	.word	0x00003340
        /*05d8*/ 	.word	0x00000002
        /*05dc*/ 	.word	0x00000000
        /*05e0*/ 	.short	0x0101
        /*05e2*/ 	.byte	0xff
	.zero		1


	//   ....[79]....
        /*05e4*/ 	.word	0x000033d0
        /*05e8*/ 	.word	0x000000ff
        /*05ec*/ 	.word	0x00000120
        /*05f0*/ 	.short	0x0106
        /*05f2*/ 	.byte	0x04
	.zero		1


	//   ....[80]....
        /*05f4*/ 	.word	0x000033f0
        /*05f8*/ 	.word	0x000000ff
        /*05fc*/ 	.word	0x00000120
        /*0600*/ 	.short	0x010a
        /*0602*/ 	.byte	0x04
	.zero		1


	//   ....[81]....
        /*0604*/ 	.word	0x00003480
        /*0608*/ 	.word	0x000000ff
        /*060c*/ 	.word	0x00000120
        /*0610*/ 	.short	0x0106
        /*0612*/ 	.byte	0x07
	.zero		1


	//   ....[82]....
        /*0614*/ 	.word	0x000034c0
        /*0618*/ 	.word	0x00000000
        /*061c*/ 	.word	0x00000120
        /*0620*/ 	.short	0x010a
        /*0622*/ 	.byte	0xff
	.zero		1


	//   ....[83]....
        /*0624*/ 	.word	0x00003a10
        /*0628*/ 	.word	0x00000000
        /*062c*/ 	.word	0x00000110
        /*0630*/ 	.short	0x010a
        /*0632*/ 	.byte	0xff
	.zero		1


	//   ....[84]....
        /*0634*/ 	.word	0x00003b10
        /*0638*/ 	.word	0x00000003
        /*063c*/ 	.word	0x00000000
        /*0640*/ 	.short	0x0101
        /*0642*/ 	.byte	0xff
	.zero		1


	//   ....[85]....
        /*0644*/ 	.word	0x00003b20
        /*0648*/ 	.word	0x000000ff
        /*064c*/ 	.word	0x00000000
        /*0650*/ 	.short	0x010a
        /*0652*/ 	.byte	0x04
	.zero		1


	//   ....[86]....
        /*0654*/ 	.word	0x00003ba0
        /*0658*/ 	.word	0x000000ff
        /*065c*/ 	.word	0x00000150
        /*0660*/ 	.short	0x010a
        /*0662*/ 	.byte	0x1f
	.zero		1


	//   ....[87]....
        /*0664*/ 	.word	0x00003c80
        /*0668*/ 	.word	0x000000ff
        /*066c*/ 	.word	0x00000000
        /*0670*/ 	.short	0x010a
        /*0672*/ 	.byte	0x05
	.zero		1


	//   ....[88]....
        /*0674*/ 	.word	0x00003dc0
        /*0678*/ 	.word	0x000000ff
        /*067c*/ 	.word	0x00000000
        /*0680*/ 	.short	0x010a
        /*0682*/ 	.byte	0x04
	.zero		1


	//   ....[89]....
        /*0684*/ 	.word	0x00004050
        /*0688*/ 	.word	0x000000ff
        /*068c*/ 	.word	0x00000000
        /*0690*/ 	.short	0x010a
        /*0692*/ 	.byte	0x04
	.zero		1


	//   ....[90]....
        /*0694*/ 	.word	0x000040e0
        /*0698*/ 	.word	0x000000ff
        /*069c*/ 	.word	0x00000000
        /*06a0*/ 	.short	0x010a
        /*06a2*/ 	.byte	0x05
	.zero		1


	//   ....[91]....
        /*06a4*/ 	.word	0x00004170
        /*06a8*/ 	.word	0x000000ff
        /*06ac*/ 	.word	0x00000000
        /*06b0*/ 	.short	0x010a
        /*06b2*/ 	.byte	0x05
	.zero		1


	//   ....[92]....
        /*06b4*/ 	.word	0x00004200
        /*06b8*/ 	.word	0x000000ff
        /*06bc*/ 	.word	0x00000000
        /*06c0*/ 	.short	0x010a
        /*06c2*/ 	.byte	0x04
	.zero		1


	//   ....[93]....
        /*06c4*/ 	.word	0x00004690
        /*06c8*/ 	.word	0x0000000c
        /*06cc*/ 	.word	0x00000110
        /*06d0*/ 	.short	0x010a
        /*06d2*/ 	.byte	0xff
	.zero		1


	//   ....[94]....
        /*06d4*/ 	.word	0x00004800
        /*06d8*/ 	.word	0x00000000
        /*06dc*/ 	.word	0x00000000
        /*06e0*/ 	.short	0x0101
        /*06e2*/ 	.byte	0xff
	.zero		1


	//   ....[95]....
        /*06e4*/ 	.word	0x00004c80
        /*06e8*/ 	.word	0x000000ff
        /*06ec*/ 	.word	0x00000108
        /*06f0*/ 	.short	0x010a
        /*06f2*/ 	.byte	0x18
	.zero		1


	//   ....[96]....
        /*06f4*/ 	.word	0x00004e40
        /*06f8*/ 	.word	0x000000ff
        /*06fc*/ 	.word	0x000000e8
        /*0700*/ 	.short	0x010a
        /*0702*/ 	.byte	0x04
	.zero		1


	//   ....[97]....
        /*0704*/ 	.word	0x00005010
        /*0708*/ 	.word	0x000000ff
        /*070c*/ 	.word	0x000000d0
        /*0710*/ 	.short	0x010b
        /*0712*/ 	.byte	0x04
	.zero		1


	//   ....[98]....
        /*0714*/ 	.word	0x00005020
        /*0718*/ 	.word	0x000000ff
        /*071c*/ 	.word	0x00000000
        /*0720*/ 	.short	0x0101
        /*0722*/ 	.byte	0x14
	.zero		1


	//   ....[99]....
        /*0724*/ 	.word	0x00005030
        /*0728*/ 	.word	0x000000ff
        /*072c*/ 	.word	0x000000e8
        /*0730*/ 	.short	0x010a
        /*0732*/ 	.byte	0x05
	.zero		1


	//   ....[100]....
        /*0734*/ 	.word	0x00005220
        /*0738*/ 	.word	0x000000ff
        /*073c*/ 	.word	0x000000d0
        /*0740*/ 	.short	0x010b
        /*0742*/ 	.byte	0x05
	.zero		1


	//   ....[101]....
        /*0744*/ 	.word	0x00005230
        /*0748*/ 	.word	0x000000ff
        /*074c*/ 	.word	0x00000000
        /*0750*/ 	.short	0x0101
        /*0752*/ 	.byte	0x04
	.zero		1


	//   ....[102]....
        /*0754*/ 	.word	0x000052d0
        /*0758*/ 	.word	0x000000ff
        /*075c*/ 	.word	0x00000000
        /*0760*/ 	.short	0x010a
        /*0762*/ 	.byte	0x04
	.zero		1


	//   ....[103]....
        /*0764*/ 	.word	0x00005360
        /*0768*/ 	.word	0x000000ff
        /*076c*/ 	.word	0x00000000
        /*0770*/ 	.short	0x010a
        /*0772*/ 	.byte	0x05
	.zero		1


	//   ....[104]....
        /*0774*/ 	.word	0x00005400
        /*0778*/ 	.word	0x00000000
        /*077c*/ 	.word	0x00000000
        /*0780*/ 	.short	0x010a
        /*0782*/ 	.byte	0xff
	.zero		1


	//   ....[105]....
        /*0784*/ 	.word	0x00005760
        /*0788*/ 	.word	0x00000000
        /*078c*/ 	.word	0x00000110
        /*0790*/ 	.short	0x010a
        /*0792*/ 	.byte	0xff
	.zero		1


	//   ....[106]....
        /*0794*/ 	.word	0x00005830
        /*0798*/ 	.word	0x00000000
        /*079c*/ 	.word	0x00000000
        /*07a0*/ 	.short	0x0101
        /*07a2*/ 	.byte	0xff
	.zero		1


	//   ....[107]....
        /*07a4*/ 	.word	0x00006440
        /*07a8*/ 	.word	0x00000002
        /*07ac*/ 	.word	0x000000d0
        /*07b0*/ 	.short	0x010a
        /*07b2*/ 	.byte	0xff
	.zero		1


	//   ....[108]....
        /*07b4*/ 	.word	0x00006480
        /*07b8*/ 	.word	0x0000001b
        /*07bc*/ 	.word	0x00000130
        /*07c0*/ 	.short	0x010a
        /*07c2*/ 	.byte	0xff
	.zero		1


	//   ....[109]....
        /*07c4*/ 	.word	0x00006570
        /*07c8*/ 	.word	0x00000002
        /*07cc*/ 	.word	0x000000d0
        /*07d0*/ 	.short	0x010a
        /*07d2*/ 	.byte	0xff
	.zero		1


	//   ....[110]....
        /*07d4*/ 	.word	0x00006700
        /*07d8*/ 	.word	0x0000001b
        /*07dc*/ 	.word	0x00000130
        /*07e0*/ 	.short	0x010a
        /*07e2*/ 	.byte	0xff
	.zero		1


	//   ....[111]....
        /*07e4*/ 	.word	0x00006ed0
        /*07e8*/ 	.word	0x00000000
        /*07ec*/ 	.word	0x00000000
        /*07f0*/ 	.short	0x0101
        /*07f2*/ 	.byte	0xff
	.zero		1


	//   ....[112]....
        /*07f4*/ 	.word	0x00006ee0
        /*07f8*/ 	.word	0x00000002
        /*07fc*/ 	.word	0x000000d0
        /*0800*/ 	.short	0x010a
        /*0802*/ 	.byte	0xff
	.zero		1


	//   ....[113]....
        /*0804*/ 	.word	0x00006fa0
        /*0808*/ 	.word	0x00000002
        /*080c*/ 	.word	0x000000d0
        /*0810*/ 	.short	0x010a
        /*0812*/ 	.byte	0xff
	.zero		1


	//   ....[114]....
        /*0814*/ 	.word	0x00007340
        /*0818*/ 	.word	0x000000ff
        /*081c*/ 	.word	0x00000000
        /*0820*/ 	.short	0x0101
        /*0822*/ 	.byte	0x04
	.zero		1


	//   ....[115]....
        /*0824*/ 	.word	0x000078a0
        /*0828*/ 	.word	0x00000000
        /*082c*/ 	.word	0x00000000
        /*0830*/ 	.short	0x0101
        /*0832*/ 	.byte	0xff
	.zero		1


	//   ....[116]....
        /*0834*/ 	.word	0x00007b50
        /*0838*/ 	.word	0x000000ff
        /*083c*/ 	.word	0x00000000
        /*0840*/ 	.short	0x0101
        /*0842*/ 	.byte	0x04
	.zero		1


	//   ....[117]....
        /*0844*/ 	.word	0x00007b70
        /*0848*/ 	.word	0x00000000
        /*084c*/ 	.word	0x00000180
        /*0850*/ 	.short	0x010a
        /*0852*/ 	.byte	0xff
	.zero		1


	//   ....[118]....
        /*0854*/ 	.word	0x00007bd0
        /*0858*/ 	.word	0x00000000
        /*085c*/ 	.word	0x00000068
        /*0860*/ 	.short	0x010a
        /*0862*/ 	.byte	0xff
	.zero		1


	//   ....[119]....
        /*0864*/ 	.word	0x00007c30
        /*0868*/ 	.word	0x00000000
        /*086c*/ 	.word	0x00000068
        /*0870*/ 	.short	0x010a
        /*0872*/ 	.byte	0xff
	.zero		1


	//   ....[120]....
        /*0874*/ 	.word	0x00007c80
        /*0878*/ 	.word	0x00000003
        /*087c*/ 	.word	0x00000110
        /*0880*/ 	.short	0x010a
        /*0882*/ 	.byte	0xff
	.zero		1


	//   ....[121]....
        /*0884*/ 	.word	0x00007ce0
        /*0888*/ 	.word	0x00000000
        /*088c*/ 	.word	0x00000000
        /*0890*/ 	.short	0x010a
        /*0892*/ 	.byte	0xff
	.zero		1


	//   ....[122]....
        /*0894*/ 	.word	0x00007d40
        /*0898*/ 	.word	0x00000000
        /*089c*/ 	.word	0x00000000
        /*08a0*/ 	.short	0x010a
        /*08a2*/ 	.byte	0xff
	.zero		1


	//   ....[123]....
        /*08a4*/ 	.word	0x00007da0
        /*08a8*/ 	.word	0x00000000
        /*08ac*/ 	.word	0x00000000
        /*08b0*/ 	.short	0x010a
        /*08b2*/ 	.byte	0xff
	.zero		1


	//   ....[124]....
        /*08b4*/ 	.word	0x00007e00
        /*08b8*/ 	.word	0x00000000
        /*08bc*/ 	.word	0x00000000
        /*08c0*/ 	.short	0x010a
        /*08c2*/ 	.byte	0xff
	.zero		1


	//   ....[125]....
        /*08c4*/ 	.word	0x00007e60
        /*08c8*/ 	.word	0x00000000
        /*08cc*/ 	.word	0x00000000
        /*08d0*/ 	.short	0x010a
        /*08d2*/ 	.byte	0xff
	.zero		1


	//   ....[126]....
        /*08d4*/ 	.word	0x00007ec0
        /*08d8*/ 	.word	0x00000000
        /*08dc*/ 	.word	0x00000000
        /*08e0*/ 	.short	0x010a
        /*08e2*/ 	.byte	0xff
	.zero		1


	//   ....[127]....
        /*08e4*/ 	.word	0x00007f20
        /*08e8*/ 	.word	0x00000000
        /*08ec*/ 	.word	0x00000000
        /*08f0*/ 	.short	0x010a
        /*08f2*/ 	.byte	0xff
	.zero		1


	//   ....[128]....
        /*08f4*/ 	.word	0x00007f80
        /*08f8*/ 	.word	0x00000000
        /*08fc*/ 	.word	0x00000000
        /*0900*/ 	.short	0x010a
        /*0902*/ 	.byte	0xff
	.zero		1


	//   ....[129]....
        /*0904*/ 	.word	0x00007fe0
        /*0908*/ 	.word	0x00000000
        /*090c*/ 	.word	0x00000000
        /*0910*/ 	.short	0x010a
        /*0912*/ 	.byte	0xff
	.zero		1


	//   ....[130]....
        /*0914*/ 	.word	0x00008040
        /*0918*/ 	.word	0x00000000
        /*091c*/ 	.word	0x00000000
        /*0920*/ 	.short	0x010a
        /*0922*/ 	.byte	0xff
	.zero		1


	//   ....[131]....
        /*0924*/ 	.word	0x000080a0
        /*0928*/ 	.word	0x00000000
        /*092c*/ 	.word	0x00000000
        /*0930*/ 	.short	0x010a
        /*0932*/ 	.byte	0xff
	.zero		1


	//   ....[132]....
        /*0934*/ 	.word	0x00008100
        /*0938*/ 	.word	0x00000000
        /*093c*/ 	.word	0x00000000
        /*0940*/ 	.short	0x010a
        /*0942*/ 	.byte	0xff
	.zero		1


	//   ....[133]....
        /*0944*/ 	.word	0x00008150
        /*0948*/ 	.word	0x00000002
        /*094c*/ 	.word	0x00000170
        /*0950*/ 	.short	0x010a
        /*0952*/ 	.byte	0xff
	.zero		1


	//   ....[134]....
        /*0954*/ 	.word	0x000081b0
        /*0958*/ 	.word	0x00000002
        /*095c*/ 	.word	0x00000120
        /*0960*/ 	.short	0x010a
        /*0962*/ 	.byte	0xff
	.zero		1


	//   ....[135]....
        /*0964*/ 	.word	0x00008200
        /*0968*/ 	.word	0x00000002
        /*096c*/ 	.word	0x00000110
        /*0970*/ 	.short	0x010a
        /*0972*/ 	.byte	0xff
	.zero		1


	//   ....[136]....
        /*0974*/ 	.word	0x00008260
        /*0978*/ 	.word	0x00000000
        /*097c*/ 	.word	0x00000120
        /*0980*/ 	.short	0x010a
        /*0982*/ 	.byte	0xff
	.zero		1


	//   ....[137]....
        /*0984*/ 	.word	0x000082b0
        /*0988*/ 	.word	0x00000000
        /*098c*/ 	.word	0x00000110
        /*0990*/ 	.short	0x010a
        /*0992*/ 	.byte	0xff
	.zero		1


	//   ....[138]....
        /*0994*/ 	.word	0x00008310
        /*0998*/ 	.word	0x00000002
        /*099c*/ 	.word	0x00000150
        /*09a0*/ 	.short	0x010a
        /*09a2*/ 	.byte	0xff
	.zero		1


	//   ....[139]....
        /*09a4*/ 	.word	0x00008370
        /*09a8*/ 	.word	0x00000000
        /*09ac*/ 	.word	0x00000000
        /*09b0*/ 	.short	0x010a
        /*09b2*/ 	.byte	0xff
	.zero		1


	//   ....[140]....
        /*09b4*/ 	.word	0x000083d0
        /*09b8*/ 	.word	0x00000000
        /*09bc*/ 	.word	0x00000000
        /*09c0*/ 	.short	0x010a
        /*09c2*/ 	.byte	0xff
	.zero		1


	//   ....[141]....
        /*09c4*/ 	.word	0x00008430
        /*09c8*/ 	.word	0x00000000
        /*09cc*/ 	.word	0x00000000
        /*09d0*/ 	.short	0x010a
        /*09d2*/ 	.byte	0xff
	.zero		1


	//   ....[142]....
        /*09d4*/ 	.word	0x00008490
        /*09d8*/ 	.word	0x00000000
        /*09dc*/ 	.word	0x00000000
        /*09e0*/ 	.short	0x010a
        /*09e2*/ 	.byte	0xff
	.zero		1


	//   ....[143]....
        /*09e4*/ 	.word	0x000084f0
        /*09e8*/ 	.word	0x00000000
        /*09ec*/ 	.word	0x00000000
        /*09f0*/ 	.short	0x010a
        /*09f2*/ 	.byte	0xff
	.zero		1


	//   ....[144]....
        /*09f4*/ 	.word	0x00008540
        /*09f8*/ 	.word	0x0000000c
        /*09fc*/ 	.word	0x00000110
        /*0a00*/ 	.short	0x010a
        /*0a02*/ 	.byte	0xff
	.zero		1


	//   ....[145]....
        /*0a04*/ 	.word	0x000085a0
        /*0a08*/ 	.word	0x00000000
        /*0a0c*/ 	.word	0x00000108
        /*0a10*/ 	.short	0x010a
        /*0a12*/ 	.byte	0xff
	.zero		1


	//   ....[146]....
        /*0a14*/ 	.word	0x00008600
        /*0a18*/ 	.word	0x00000000
        /*0a1c*/ 	.word	0x000000e8
        /*0a20*/ 	.short	0x010a
        /*0a22*/ 	.byte	0xff
	.zero		1


	//   ....[147]....
        /*0a24*/ 	.word	0x00008660
        /*0a28*/ 	.word	0x00000006
        /*0a2c*/ 	.word	0x000000e8
        /*0a30*/ 	.short	0x010a
        /*0a32*/ 	.byte	0xff
	.zero		1


	//   ....[148]....
        /*0a34*/ 	.word	0x000086c0
        /*0a38*/ 	.word	0x00000000
        /*0a3c*/ 	.word	0x00000000
        /*0a40*/ 	.short	0x010a
        /*0a42*/ 	.byte	0xff
	.zero		1


	//   ....[149]....
        /*0a44*/ 	.word	0x00008720
        /*0a48*/ 	.word	0x00000000
        /*0a4c*/ 	.word	0x00000000
        /*0a50*/ 	.short	0x010a
        /*0a52*/ 	.byte	0xff
	.zero		1


	//   ....[150]....
        /*0a54*/ 	.word	0x00008770
        /*0a58*/ 	.word	0x00000000
        /*0a5c*/ 	.word	0x00000110
        /*0a60*/ 	.short	0x010a
        /*0a62*/ 	.byte	0xff
	.zero		1


	//   ....[151]....
        /*0a64*/ 	.word	0x000087c0
        /*0a68*/ 	.word	0x00000002
        /*0a6c*/ 	.word	0x000000d0
        /*0a70*/ 	.short	0x010a
        /*0a72*/ 	.byte	0xff
	.zero		1


	//   ....[152]....
        /*0a74*/ 	.word	0x00008810
        /*0a78*/ 	.word	0x0000001b
        /*0a7c*/ 	.word	0x00000130
        /*0a80*/ 	.short	0x010a
        /*0a82*/ 	.byte	0xff
	.zero		1


	//   ....[153]....
        /*0a84*/ 	.word	0x00008860
        /*0a88*/ 	.word	0x00000002
        /*0a8c*/ 	.word	0x000000d0
        /*0a90*/ 	.short	0x010a
        /*0a92*/ 	.byte	0xff
	.zero		1


	//----- nvinfo : EIATTR_NUM_MBARRIERS
	.align		4
.L_47:
        /*0a94*/ 	.byte	0x03, 0x38
        /*0a96*/ 	.short	0x0032


	//----- nvinfo : EIATTR_EXIT_INSTR_OFFSETS
	.align		4
        /*0a98*/ 	.byte	0x04, 0x1c
        /*0a9a*/ 	.short	(.L_49 - .L_48)


	//   ....[0]....
.L_48:
        /*0a9c*/ 	.word	0x00002fa0


	//   ....[1]....
        /*0aa0*/ 	.word	0x00003490


	//   ....[2]....
        /*0aa4*/ 	.word	0x000034f0


	//   ....[3]....
        /*0aa8*/ 	.word	0x00004460


	//   ....[4]....
        /*0aac*/ 	.word	0x00005430


	//   ....[5]....
        /*0ab0*/ 	.word	0x00005470


	//   ....[6]....
        /*0ab4*/ 	.word	0x00007a40


	//   ....[7]....
        /*0ab8*/ 	.word	0x00007ac0


	//   ....[8]....
        /*0abc*/ 	.word	0x00007af0


	//   ....[9]....
        /*0ac0*/ 	.word	0x00007b60


	//----- nvinfo : EIATTR_MAX_THREADS
	.align		4
.L_49:
        /*0ac4*/ 	.byte	0x04, 0x05
        /*0ac6*/ 	.short	(.L_51 - .L_50)
.L_50:
        /*0ac8*/ 	.word	0x00000100
        /*0acc*/ 	.word	0x00000001
        /*0ad0*/ 	.word	0x00000001


	//----- nvinfo : EIATTR_CRS_STACK_SIZE
	.align		4
.L_51:
        /*0ad4*/ 	.byte	0x04, 0x1e
        /*0ad6*/ 	.short	(.L_53 - .L_52)
.L_52:
        /*0ad8*/ 	.word	0x00000000


	//----- nvinfo : EIATTR_CBANK_PARAM_SIZE
	.align		4
.L_53:
        /*0adc*/ 	.byte	0x03, 0x19
        /*0ade*/ 	.short	0x0800


	//----- nvinfo : EIATTR_PARAM_CBANK
	.align		4
        /*0ae0*/ 	.byte	0x04, 0x0a
        /*0ae2*/ 	.short	(.L_55 - .L_54)
	.align		4
.L_54:
        /*0ae4*/ 	.word	index@(.nv.constant0._ZN7cutlass13device_kernelINS_4gemm6kernel13GemmUniversalIN4cute5tupleIJiiiiEEENS1_10collective13CollectiveMmaINS1_35MainloopSm100TmaUmmaWarpSpecializedILi13ELi2ELi4ENS5_IJNS4_1CILi1EEENSA_ILi2EEESB_EEEEENS5_IJNSA_ILi64EEESF_SF_EEENS_10bfloat16_tENS5_IJlSB_lEEESH_SI_NS4_8TiledMMAINS4_8MMA_AtomIJNS4_20SM100_MMA_F16BF16_SSISH_SH_fLi64ELi64ELNS4_4UMMA5MajorE0ELSN_0ELNSM_7ScaleInE0ELSO_0EEEEEENS4_6LayoutINS5_IJSB_SB_SB_EEENS5_IJNSA_ILi0EEEST_ST_EEEEENS5_IJNS4_10UnderscoreESW_SW_EEEEENS4_23SM90_TMA_LOAD_MULTICASTENS4_14ComposedLayoutINS4_7SwizzleILi3ELi4ELi3EEENS4_18smem_ptr_flag_bitsILi16EEENSR_INS5_IJNSA_ILi8EEESF_EEENS5_IJSF_SB_EEEEEEEvNS4_8identityENS4_13SM90_TMA_LOADES19_vS1A_EENS_8epilogue10collective18CollectiveEpilogueINS1D_23Sm100TmaWarpSpecializedILi3ELi2ELi16ELb1ELb0EEEJSG_NS5_IJNSR_ISF_SB_EENSR_INSA_ILi32EEESB_EEEEESH_SI_SH_SI_NS1D_6fusion15FusionCallbacksIS1H_NS1M_17LinearCombinationISH_fSH_fLNS_15FloatRoundStyleE2EEESG_S1L_JEEENS4_5SM1004TMEM4LOAD26SM100_TMEM_LOAD_16dp256b4xES1B_NS10_INS11_ILi2ELi4ELi3EEES14_NSR_INS5_IJS15_S1J_EEENS5_IJS1J_SB_EEEEEEENS4_17SM75_U32x4_LDSM_NENS4_14SM90_TMA_STOREES20_NS4_17SM90_U32x4_STSM_NENS4_39AutoVectorizingCopyWithAssumedAlignmentILi128EEEEEEvvEEEEvNT_6ParamsE)
        /*0ae8*/ 	.short	0x0380
        /*0aea*/ 	.short	0x0800


	//----- nvinfo : EIATTR_SW_WAR
	.align		4
.L_55:
        /*0aec*/ 	.byte	0x04, 0x36
        /*0aee*/ 	.short	(.L_57 - .L_56)
.L_56:
        /*0af0*/ 	.word	0x00000008
.L_57:


//--------------------- .nv.callgraph             --------------------------
	.section	.nv.callgraph,"",@"SHT_CUDA_CALLGRAPH"
	.align	4
	.sectionentsize	8
	.align		4
        /*0000*/ 	.word	0x00000000
	.align		4
        /*0004*/ 	.word	0xffffffff
	.align		4
        /*0008*/ 	.word	index@(_ZN7cutlass13device_kernelINS_4gemm6kernel13GemmUniversalIN4cute5tupleIJiiiiEEENS1_10collective13CollectiveMmaINS1_35MainloopSm100TmaUmmaWarpSpecializedILi13ELi2ELi4ENS5_IJNS4_1CILi1EEENSA_ILi2EEESB_EEEEENS5_IJNSA_ILi64EEESF_SF_EEENS_10bfloat16_tENS5_IJlSB_lEEESH_SI_NS4_8TiledMMAINS4_8MMA_AtomIJNS4_20SM100_MMA_F16BF16_SSISH_SH_fLi64ELi64ELNS4_4UMMA5MajorE0ELSN_0ELNSM_7ScaleInE0ELSO_0EEEEEENS4_6LayoutINS5_IJSB_SB_SB_EEENS5_IJNSA_ILi0EEEST_ST_EEEEENS5_IJNS4_10UnderscoreESW_SW_EEEEENS4_23SM90_TMA_LOAD_MULTICASTENS4_14ComposedLayoutINS4_7SwizzleILi3ELi4ELi3EEENS4_18smem_ptr_flag_bitsILi16EEENSR_INS5_IJNSA_ILi8EEESF_EEENS5_IJSF_SB_EEEEEEEvNS4_8identityENS4_13SM90_TMA_LOADES19_vS1A_EENS_8epilogue10collective18CollectiveEpilogueINS1D_23Sm100TmaWarpSpecializedILi3ELi2ELi16ELb1ELb0EEEJSG_NS5_IJNSR_ISF_SB_EENSR_INSA_ILi32EEESB_EEEEESH_SI_SH_SI_NS1D_6fusion15FusionCallbacksIS1H_NS1M_17LinearCombinationISH_fSH_fLNS_15FloatRoundStyleE2EEESG_S1L_JEEENS4_5SM1004TMEM4LOAD26SM100_TMEM_LOAD_16dp256b4xES1B_NS10_INS11_ILi2ELi4ELi3EEES14_NSR_INS5_IJS15_S1J_EEENS5_IJS1J_SB_EEEEEEENS4_17SM75_U32x4_LDSM_NENS4_14SM90_TMA_STOREES20_NS4_17SM90_U32x4_STSM_NENS4_39AutoVectorizingCopyWithAssumedAlignmentILi128EEEEEEvvEEEEvNT_6ParamsE)
	.align		4
        /*000c*/ 	.word	index@(__assertfail)
	.align		4
        /*0010*/ 	.word	0x00000000
	.align		4
        /*0014*/ 	.word	0xfffffffe
	.align		4
        /*0018*/ 	.word	0x00000000
	.align		4
        /*001c*/ 	.word	0xfffffffd
	.align		4
        /*0020*/ 	.word	0x00000000
	.align		4
        /*0024*/ 	.word	0xfffffffc


//--------------------- .nv.constant4             --------------------------
	.section	.nv.constant4,"a",@progbits
	.align	8
	.align		8
.nv.constant4:
        /*0000*/ 	.dword	__assertfail
	.align		8
        /*0008*/ 	.dword	__unnamed_1
	.align		8
        /*0010*/ 	.dword	__unnamed_2
	.align		8
        /*0018*/ 	.dword	_ZN39_INTERNAL_32e07a0f_4_k_cu_a2b0ebd8_58914cuda3std3__45__cpo5beginE
	.align		8
        /*0020*/ 	.dword	_ZN39_INTERNAL_32e07a0f_4_k_cu_a2b0ebd8_58914cuda3std3__45__cpo3endE
	.align		8
        /*0028*/ 	.dword	_ZN39_INTERNAL_32e07a0f_4_k_cu_a2b0ebd8_58914cuda3std3__45__cpo6cbeginE
	.align		8
        /*0030*/ 	.dword	_ZN39_INTERNAL_32e07a0f_4_k_cu_a2b0ebd8_58914cuda3std3__45__cpo4cendE
	.align		8
        /*0038*/ 	.dword	_ZN39_INTERNAL_32e07a0f_4_k_cu_a2b0ebd8_58914cuda3std3__441_GLOBAL__N__32e07a0f_4_k_cu_a2b0ebd8_58916ignoreE
	.align		8
        /*0040*/ 	.dword	_ZN39_INTERNAL_32e07a0f_4_k_cu_a2b0ebd8_58914cuda3std3__419piecewise_constructE
	.align		8
        /*0048*/ 	.dword	_ZN39_INTERNAL_32e07a0f_4_k_cu_a2b0ebd8_58914cuda3std3__48in_placeE
	.align		8
        /*0050*/ 	.dword	_ZN39_INTERNAL_32e07a0f_4_k_cu_a2b0ebd8_58914cuda3std6ranges3__45__cpo4swapE
	.align		8
        /*0058*/ 	.dword	_ZN39_INTERNAL_32e07a0f_4_k_cu_a2b0ebd8_58914cuda3std6ranges3__45__cpo9iter_moveE
	.align		8
        /*0060*/ 	.dword	_ZN39_INTERNAL_32e07a0f_4_k_cu_a2b0ebd8_58914cute7productE
	.align		8
        /*0068*/ 	.dword	_ZN39_INTERNAL_32e07a0f_4_k_cu_a2b0ebd8_58914cute1_E
	.align		8
        /*0070*/ 	.dword	$str$25
	.align		8
        /*0078*/ 	.dword	$str$26
	.align		8
        /*0080*/ 	.dword	$str$27
	.align		8
        /*0088*/ 	.dword	$str$28


//--------------------- .text._ZN7cutlass13device_kernelINS_4gemm6kernel13GemmUniversalIN4cute5tupleIJiiiiEEENS1_10collective13CollectiveMmaINS1_35MainloopSm100TmaUmmaWarpSpecializedILi13ELi2ELi4ENS5_IJNS4_1CILi1EEENSA_ILi2EEESB_EEEEENS5_IJNSA_ILi64EEESF_SF_EEENS_10bfloat16_tENS5_IJlSB_lEEESH_SI_NS4_8TiledMMAINS4_8MMA_AtomIJNS4_20SM100_MMA_F16BF16_SSISH_SH_fLi64ELi64ELNS4_4UMMA5MajorE0ELSN_0ELNSM_7ScaleInE0ELSO_0EEEEEENS4_6LayoutINS5_IJSB_SB_SB_EEENS5_IJNSA_ILi0EEEST_ST_EEEEENS5_IJNS4_10UnderscoreESW_SW_EEEEENS4_23SM90_TMA_LOAD_MULTICASTENS4_14ComposedLayoutINS4_7SwizzleILi3ELi4ELi3EEENS4_18smem_ptr_flag_bitsILi16EEENSR_INS5_IJNSA_ILi8EEESF_EEENS5_IJSF_SB_EEEEEEEvNS4_8identityENS4_13SM90_TMA_LOADES19_vS1A_EENS_8epilogue10collective18CollectiveEpilogueINS1D_23Sm100TmaWarpSpecializedILi3ELi2ELi16ELb1ELb0EEEJSG_NS5_IJNSR_ISF_SB_EENSR_INSA_ILi32EEESB_EEEEESH_SI_SH_SI_NS1D_6fusion15FusionCallbacksIS1H_NS1M_17LinearCombinationISH_fSH_fLNS_15FloatRoundStyleE2EEESG_S1L_JEEENS4_5SM1004TMEM4LOAD26SM100_TMEM_LOAD_16dp256b4xES1B_NS10_INS11_ILi2ELi4ELi3EEES14_NSR_INS5_IJS15_S1J_EEENS5_IJS1J_SB_EEEEEEENS4_17SM75_U32x4_LDSM_NENS4_14SM90_TMA_STOREES20_NS4_17SM90_U32x4_STSM_NENS4_39AutoVectorizingCopyWithAssumedAlignmentILi128EEEEEEvvEEEEvNT_6ParamsE --------------------------
	.section	.text._ZN7cutlass13device_kernelINS_4gemm6kernel13GemmUniversalIN4cute5tupleIJiiiiEEENS1_10collective13CollectiveMmaINS1_35MainloopSm100TmaUmmaWarpSpecializedILi13ELi2ELi4ENS5_IJNS4_1CILi1EEENSA_ILi2EEESB_EEEEENS5_IJNSA_ILi64EEESF_SF_EEENS_10bfloat16_tENS5_IJlSB_lEEESH_SI_NS4_8TiledMMAINS4_8MMA_AtomIJNS4_20SM100_MMA_F16BF16_SSISH_SH_fLi64ELi64ELNS4_4UMMA5MajorE0ELSN_0ELNSM_7ScaleInE0ELSO_0EEEEEENS4_6LayoutINS5_IJSB_SB_SB_EEENS5_IJNSA_ILi0EEEST_ST_EEEEENS5_IJNS4_10UnderscoreESW_SW_EEEEENS4_23SM90_TMA_LOAD_MULTICASTENS4_14ComposedLayoutINS4_7SwizzleILi3ELi4ELi3EEENS4_18smem_ptr_flag_bitsILi16EEENSR_INS5_IJNSA_ILi8EEESF_EEENS5_IJSF_SB_EEEEEEEvNS4_8identityENS4_13SM90_TMA_LOADES19_vS1A_EENS_8epilogue10collective18CollectiveEpilogueINS1D_23Sm100TmaWarpSpecializedILi3ELi2ELi16ELb1ELb0EEEJSG_NS5_IJNSR_ISF_SB_EENSR_INSA_ILi32EEESB_EEEEESH_SI_SH_SI_NS1D_6fusion15FusionCallbacksIS1H_NS1M_17LinearCombinationISH_fSH_fLNS_15FloatRoundStyleE2EEESG_S1L_JEEENS4_5SM1004TMEM4LOAD26SM100_TMEM_LOAD_16dp256b4xES1B_NS10_INS11_ILi2ELi4ELi3EEES14_NSR_INS5_IJS15_S1J_EEENS5_IJS1J_SB_EEEEEEENS4_17SM75_U32x4_LDSM_NENS4_14SM90_TMA_STOREES20_NS4_17SM90_U32x4_STSM_NENS4_39AutoVectorizingCopyWithAssumedAlignmentILi128EEEEEEvvEEEEvNT_6ParamsE,"ax",@progbits
	.align	128
.text._ZN7cutlass13device_kernelINS_4gemm6kernel13GemmUniversalIN4cute5tupleIJiiiiEEENS1_10collective13CollectiveMmaINS1_35MainloopSm100TmaUmmaWarpSpecializedILi13ELi2ELi4ENS5_IJNS4_1CILi1EEENSA_ILi2EEESB_EEEEENS5_IJNSA_ILi64EEESF_SF_EEENS_10bfloat16_tENS5_IJlSB_lEEESH_SI_NS4_8TiledMMAINS4_8MMA_AtomIJNS4_20SM100_MMA_F16BF16_SSISH_SH_fLi64ELi64ELNS4_4UMMA5MajorE0ELSN_0ELNSM_7ScaleInE0ELSO_0EEEEEENS4_6LayoutINS5_IJSB_SB_SB_EEENS5_IJNSA_ILi0EEEST_ST_EEEEENS5_IJNS4_10UnderscoreESW_SW_EEEEENS4_23SM90_TMA_LOAD_MULTICASTENS4_14ComposedLayoutINS4_7SwizzleILi3ELi4ELi3EEENS4_18smem_ptr_flag_bitsILi16EEENSR_INS5_IJNSA_ILi8EEESF_EEENS5_IJSF_SB_EEEEEEEvNS4_8identityENS4_13SM90_TMA_LOADES19_vS1A_EENS_8epilogue10collective18CollectiveEpilogueINS1D_23Sm100TmaWarpSpecializedILi3ELi2ELi16ELb1ELb0EEEJSG_NS5_IJNSR_ISF_SB_EENSR_INSA_ILi32EEESB_EEEEESH_SI_SH_SI_NS1D_6fusion15FusionCallbacksIS1H_NS1M_17LinearCombinationISH_fSH_fLNS_15FloatRoundStyleE2EEESG_S1L_JEEENS4_5SM1004TMEM4LOAD26SM100_TMEM_LOAD_16dp256b4xES1B_NS10_INS11_ILi2ELi4ELi3EEES14_NSR_INS5_IJS15_S1J_EEENS5_IJS1J_SB_EEEEEEENS4_17SM75_U32x4_LDSM_NENS4_14SM90_TMA_STOREES20_NS4_17SM90_U32x4_STSM_NENS4_39AutoVectorizingCopyWithAssumedAlignmentILi128EEEEEEvvEEEEvNT_6ParamsE:
        .type           _ZN7cutlass13device_kernelINS_4gemm6kernel13GemmUniversalIN4cute5tupleIJiiiiEEENS1_10collective13CollectiveMmaINS1_35MainloopSm100TmaUmmaWarpSpecializedILi13ELi2ELi4ENS5_IJNS4_1CILi1EEENSA_ILi2EEESB_EEEEENS5_IJNSA_ILi64EEESF_SF_EEENS_10bfloat16_tENS5_IJlSB_lEEESH_SI_NS4_8TiledMMAINS4_8MMA_AtomIJNS4_20SM100_MMA_F16BF16_SSISH_SH_fLi64ELi64ELNS4_4UMMA5MajorE0ELSN_0ELNSM_7ScaleInE0ELSO_0EEEEEENS4_6LayoutINS5_IJSB_SB_SB_EEENS5_IJNSA_ILi0EEEST_ST_EEEEENS5_IJNS4_10UnderscoreESW_SW_EEEEENS4_23SM90_TMA_LOAD_MULTICASTENS4_14ComposedLayoutINS4_7SwizzleILi3ELi4ELi3EEENS4_18smem_ptr_flag_bitsILi16EEENSR_INS5_IJNSA_ILi8EEESF_EEENS5_IJSF_SB_EEEEEEEvNS4_8identityENS4_13SM90_TMA_LOADES19_vS1A_EENS_8epilogue10collective18CollectiveEpilogueINS1D_23Sm100TmaWarpSpecializedILi3ELi2ELi16ELb1ELb0EEEJSG_NS5_IJNSR_ISF_SB_EENSR_INSA_ILi32EEESB_EEEEESH_SI_SH_SI_NS1D_6fusion15FusionCallbacksIS1H_NS1M_17LinearCombinationISH_fSH_fLNS_15FloatRoundStyleE2EEESG_S1L_JEEENS4_5SM1004TMEM4LOAD26SM100_TMEM_LOAD_16dp256b4xES1B_NS10_INS11_ILi2ELi4ELi3EEES14_NSR_INS5_IJS15_S1J_EEENS5_IJS1J_SB_EEEEEEENS4_17SM75_U32x4_LDSM_NENS4_14SM90_TMA_STOREES20_NS4_17SM90_U32x4_STSM_NENS4_39AutoVectorizingCopyWithAssumedAlignmentILi128EEEEEEvvEEEEvNT_6ParamsE,@function
        .size           _ZN7cutlass13device_kernelINS_4gemm6kernel13GemmUniversalIN4cute5tupleIJiiiiEEENS1_10collective13CollectiveMmaINS1_35MainloopSm100TmaUmmaWarpSpecializedILi13ELi2ELi4ENS5_IJNS4_1CILi1EEENSA_ILi2EEESB_EEEEENS5_IJNSA_ILi64EEESF_SF_EEENS_10bfloat16_tENS5_IJlSB_lEEESH_SI_NS4_8TiledMMAINS4_8MMA_AtomIJNS4_20SM100_MMA_F16BF16_SSISH_SH_fLi64ELi64ELNS4_4UMMA5MajorE0ELSN_0ELNSM_7ScaleInE0ELSO_0EEEEEENS4_6LayoutINS5_IJSB_SB_SB_EEENS5_IJNSA_ILi0EEEST_ST_EEEEENS5_IJNS4_10UnderscoreESW_SW_EEEEENS4_23SM90_TMA_LOAD_MULTICASTENS4_14ComposedLayoutINS4_7SwizzleILi3ELi4ELi3EEENS4_18smem_ptr_flag_bitsILi16EEENSR_INS5_IJNSA_ILi8EEESF_EEENS5_IJSF_SB_EEEEEEEvNS4_8identityENS4_13SM90_TMA_LOADES19_vS1A_EENS_8epilogue10collective18CollectiveEpilogueINS1D_23Sm100TmaWarpSpecializedILi3ELi2ELi16ELb1ELb0EEEJSG_NS5_IJNSR_ISF_SB_EENSR_INSA_ILi32EEESB_EEEEESH_SI_SH_SI_NS1D_6fusion15FusionCallbacksIS1H_NS1M_17LinearCombinationISH_fSH_fLNS_15FloatRoundStyleE2EEESG_S1L_JEEENS4_5SM1004TMEM4LOAD26SM100_TMEM_LOAD_16dp256b4xES1B_NS10_INS11_ILi2ELi4ELi3EEES14_NSR_INS5_IJS15_S1J_EEENS5_IJS1J_SB_EEEEEEENS4_17SM75_U32x4_LDSM_NENS4_14SM90_TMA_STOREES20_NS4_17SM90_U32x4_STSM_NENS4_39AutoVectorizingCopyWithAssumedAlignmentILi128EEEEEEvvEEEEvNT_6ParamsE,(.L_x_189 - _ZN7cutlass13device_kernelINS_4gemm6kernel13GemmUniversalIN4cute5tupleIJiiiiEEENS1_10collective13CollectiveMmaINS1_35MainloopSm100TmaUmmaWarpSpecializedILi13ELi2ELi4ENS5_IJNS4_1CILi1EEENSA_ILi2EEESB_EEEEENS5_IJNSA_ILi64EEESF_SF_EEENS_10bfloat16_tENS5_IJlSB_lEEESH_SI_NS4_8TiledMMAINS4_8MMA_AtomIJNS4_20SM100_MMA_F16BF16_SSISH_SH_fLi64ELi64ELNS4_4UMMA5MajorE0ELSN_0ELNSM_7ScaleInE0ELSO_0EEEEEENS4_6LayoutINS5_IJSB_SB_SB_EEENS5_IJNSA_ILi0EEEST_ST_EEEEENS5_IJNS4_10UnderscoreESW_SW_EEEEENS4_23SM90_TMA_LOAD_MULTICASTENS4_14ComposedLayoutINS4_7SwizzleILi3ELi4ELi3EEENS4_18smem_ptr_flag_bitsILi16EEENSR_INS5_IJNSA_ILi8EEESF_EEENS5_IJSF_SB_EEEEEEEvNS4_8identityENS4_13SM90_TMA_LOADES19_vS1A_EENS_8epilogue10collective18CollectiveEpilogueINS1D_23Sm100TmaWarpSpecializedILi3ELi2ELi16ELb1ELb0EEEJSG_NS5_IJNSR_ISF_SB_EENSR_INSA_ILi32EEESB_EEEEESH_SI_SH_SI_NS1D_6fusion15FusionCallbacksIS1H_NS1M_17LinearCombinationISH_fSH_fLNS_15FloatRoundStyleE2EEESG_S1L_JEEENS4_5SM1004TMEM4LOAD26SM100_TMEM_LOAD_16dp256b4xES1B_NS10_INS11_ILi2ELi4ELi3EEES14_NSR_INS5_IJS15_S1J_EEENS5_IJS1J_SB_EEEEEEENS4_17SM75_U32x4_LDSM_NENS4_14SM90_TMA_STOREES20_NS4_17SM90_U32x4_STSM_NENS4_39AutoVectorizingCopyWithAssumedAlignmentILi128EEEEEEvvEEEEvNT_6ParamsE)
        .other          _ZN7cutlass13device_kernelINS_4gemm6kernel13GemmUniversalIN4cute5tupleIJiiiiEEENS1_10collective13CollectiveMmaINS1_35MainloopSm100TmaUmmaWarpSpecializedILi13ELi2ELi4ENS5_IJNS4_1CILi1EEENSA_ILi2EEESB_EEEEENS5_IJNSA_ILi64EEESF_SF_EEENS_10bfloat16_tENS5_IJlSB_lEEESH_SI_NS4_8TiledMMAINS4_8MMA_AtomIJNS4_20SM100_MMA_F16BF16_SSISH_SH_fLi64ELi64ELNS4_4UMMA5MajorE0ELSN_0ELNSM_7ScaleInE0ELSO_0EEEEEENS4_6LayoutINS5_IJSB_SB_SB_EEENS5_IJNSA_ILi0EEEST_ST_EEEEENS5_IJNS4_10UnderscoreESW_SW_EEEEENS4_23SM90_TMA_LOAD_MULTICASTENS4_14ComposedLayoutINS4_7SwizzleILi3ELi4ELi3EEENS4_18smem_ptr_flag_bitsILi16EEENSR_INS5_IJNSA_ILi8EEESF_EEENS5_IJSF_SB_EEEEEEEvNS4_8identityENS4_13SM90_TMA_LOADES19_vS1A_EENS_8epilogue10collective18CollectiveEpilogueINS1D_23Sm100TmaWarpSpecializedILi3ELi2ELi16ELb1ELb0EEEJSG_NS5_IJNSR_ISF_SB_EENSR_INSA_ILi32EEESB_EEEEESH_SI_SH_SI_NS1D_6fusion15FusionCallbacksIS1H_NS1M_17LinearCombinationISH_fSH_fLNS_15FloatRoundStyleE2EEESG_S1L_JEEENS4_5SM1004TMEM4LOAD26SM100_TMEM_LOAD_16dp256b4xES1B_NS10_INS11_ILi2ELi4ELi3EEES14_NSR_INS5_IJS15_S1J_EEENS5_IJS1J_SB_EEEEEEENS4_17SM75_U32x4_LDSM_NENS4_14SM90_TMA_STOREES20_NS4_17SM90_U32x4_STSM_NENS4_39AutoVectorizingCopyWithAssumedAlignmentILi128EEEEEEvvEEEEvNT_6ParamsE,@"STO_CUDA_ENTRY STV_DEFAULT"
_ZN7cutlass13device_kernelINS_4gemm6kernel13GemmUniversalIN4cute5tupleIJiiiiEEENS1_10collective13CollectiveMmaINS1_35MainloopSm100TmaUmmaWarpSpecializedILi13ELi2ELi4ENS5_IJNS4_1CILi1EEENSA_ILi2EEESB_EEEEENS5_IJNSA_ILi64EEESF_SF_EEENS_10bfloat16_tENS5_IJlSB_lEEESH_SI_NS4_8TiledMMAINS4_8MMA_AtomIJNS4_20SM100_MMA_F16BF16_SSISH_SH_fLi64ELi64ELNS4_4UMMA5MajorE0ELSN_0ELNSM_7ScaleInE0ELSO_0EEEEEENS4_6LayoutINS5_IJSB_SB_SB_EEENS5_IJNSA_ILi0EEEST_ST_EEEEENS5_IJNS4_10UnderscoreESW_SW_EEEEENS4_23SM90_TMA_LOAD_MULTICASTENS4_14ComposedLayoutINS4_7SwizzleILi3ELi4ELi3EEENS4_18smem_ptr_flag_bitsILi16EEENSR_INS5_IJNSA_ILi8EEESF_EEENS5_IJSF_SB_EEEEEEEvNS4_8identityENS4_13SM90_TMA_LOADES19_vS1A_EENS_8epilogue10collective18CollectiveEpilogueINS1D_23Sm100TmaWarpSpecializedILi3ELi2ELi16ELb1ELb0EEEJSG_NS5_IJNSR_ISF_SB_EENSR_INSA_ILi32EEESB_EEEEESH_SI_SH_SI_NS1D_6fusion15FusionCallbacksIS1H_NS1M_17LinearCombinationISH_fSH_fLNS_15FloatRoundStyleE2EEESG_S1L_JEEENS4_5SM1004TMEM4LOAD26SM100_TMEM_LOAD_16dp256b4xES1B_NS10_INS11_ILi2ELi4ELi3EEES14_NSR_INS5_IJS15_S1J_EEENS5_IJS1J_SB_EEEEEEENS4_17SM75_U32x4_LDSM_NENS4_14SM90_TMA_STOREES20_NS4_17SM90_U32x4_STSM_NENS4_39AutoVectorizingCopyWithAssumedAlignmentILi128EEEEEEvvEEEEvNT_6ParamsE:
[----:B------:R-:W1:Y:S01]  /*0000*/  LDC R1, c[0x0][0x37c] ;  /* 0x0000df00ff017b82 */ /* 0x000e620000000800 */
[----:B------:R-:W2:Y:S01]  /*0010*/  S2R R55, SR_TID.X ;  /* 0x0000000000377919 */ /* 0x000ea20000002100 */
[----:B------:R-:W3:Y:S01]  /*0020*/  LDCU.64 UR8, c[0x0][0x890] ;  /* 0x00011200ff0877ac */ /* 0x000ee20008000a00 */
[----:B------:R-:W-:Y:S02]  /*0030*/  PRMT R45, RZ, 0x7610, R45 ;  /* 0x00007610ff2d7816 */ /* 0x000fe4000000002d */
[----:B------:R-:W-:Y:S01]  /*0040*/  ELECT P3, URZ, PT ;  /* 0x0000000000ff782f */ /* 0x000fe20003860000 */
[----:B---3--:R-:W-:-:S04]  /*0050*/  UISETP.NE.U32.AND UP0, UPT, UR8, URZ, UPT ;  /* 0x000000ff0800728c */ /* 0x008fc8000bf05070 */
[----:B------:R-:W-:Y:S01]  /*0060*/  UISETP.NE.AND.EX UP0, UPT, UR9, URZ, UPT, UP0 ;  /* 0x000000ff0900728c */ /* 0x000fe2000bf05300 */
[----:B--2---:R-:W-:-:S05]  /*0070*/  SHF.R.U32.HI R46, RZ, 0x5, R55 ;  /* 0x00000005ff2e7819 */ /* 0x004fca0000011637 */
[----:B------:R-:W2:Y:S02]  /*0080*/  SHFL.IDX PT, R0, R46, RZ, 0x1f ;  /* 0x00001fff2e007589 */ /* 0x000ea400000e0000 */
[----:B--2---:R-:W-:Y:S01]  /*0090*/  R2UR UR22, R0 ;  /* 0x00000000001672ca */ /* 0x004fe200000e0000 */
[----:B-1----:R-:W-:-:S14]  /*00a0*/  BRA.U UP0, `(.L_x_0) ;  /* 0x0000000100307547 */ /* 0x002fdc000b800000 */
[----:B------:R-:W1:Y:S02]  /*00b0*/  LDCU.64 UR4, c[0x0][0x888] ;  /* 0x00011100ff0477ac */ /* 0x000e640008000a00 */
[----:B-1----:R-:W-:-:S04]  /*00c0*/  UISETP.NE.U32.AND UP0, UPT, UR4, URZ, UPT ;  /* 0x000000ff0400728c */ /* 0x002fc8000bf05070 */
[----:B------:R-:W-:-:S09]  /*00d0*/  UISETP.NE.AND.EX UP0, UPT, UR5, URZ, UPT, UP0 ;  /* 0x000000ff0500728c */ /* 0x000fd2000bf05300 */
[----:B------:R-:W-:Y:S05]  /*00e0*/  BRA.U !UP0, `(.L_x_1) ;  /* 0x0000000108147547 */ /* 0x000fea000b800000 */
[----:B------:R-:W1:Y:S01]  /*00f0*/  LDC.64 R26, c[0x0][0x888] ;  /* 0x00022200ff1a7b82 */ /* 0x000e620000000a00 */
[----:B------:R-:W1:Y:S02]  /*0100*/  LDCU.64 UR4, c[0x0][0x358] ;  /* 0x00006b00ff0477ac */ /* 0x000e640008000a00 */
[----:B-1----:R1:W5:Y:S01]  /*0110*/  LDG.E R26, desc[UR4][R26.64] ;  /* 0x000000041a1a7981 */ /* 0x002362000c1e1900 */
[----:B------:R-:W-:Y:S01]  /*0120*/  HFMA2 R45, -RZ, RZ, 0, 5.9604644775390625e-08 ;  /* 0x00000001ff2d7431 */ /* 0x000fe200000001ff */
[----:B------:R-:W-:Y:S05]  /*0130*/  BRA `(.L_x_0) ;  /* 0x00000000000c7947 */ /* 0x000fea0003800000 */
.L_x_1:
[----:B------:R-:W1:Y:S01]  /*0140*/  LDCU UR4, c[0x0][0x880] ;  /* 0x00011000ff0477ac */ /* 0x000e620008000800 */
[----:B------:R-:W-:Y:S01]  /*0150*/  HFMA2 R45, -RZ, RZ, 0, 5.9604644775390625e-08 ;  /* 0x00000001ff2d7431 */ /* 0x000fe200000001ff */
[----:B-1----:R-:W-:-:S07]  /*0160*/  MOV R26, UR4 ;  /* 0x00000004001a7c02 */ /* 0x002fce0008000f00 */
.L_x_0:
[----:B------:R-:W2:Y:S02]  /*0170*/  LDCU.64 UR4, c[0x0][0x8b0] ;  /* 0x00011600ff0477ac */ /* 0x000ea40008000a00 */
[----:B--2---:R-:W-:-:S04]  /*0180*/  UISETP.NE.U32.AND UP0, UPT, UR4, URZ, UPT ;  /* 0x000000ff0400728c */ /* 0x004fc8000bf05070 */
[----:B------:R-:W-:-:S09]  /*0190*/  UISETP.NE.AND.EX UP0, UPT, UR5, URZ, UPT, UP0 ;  /* 0x000000ff0500728c */ /* 0x000fd2000bf05300 */
[----:B------:R-:W-:Y:S05]  /*01a0*/  BRA.U UP0, `(.L_x_2) ;  /* 0x0000000100287547 */ /* 0x000fea000b800000 */
[----:B------:R-:W2:Y:S02]  /*01b0*/  LDCU.64 UR4, c[0x0][0x8a8] ;  /* 0x00011500ff0477ac */ /* 0x000ea40008000a00 */
[----:B--2---:R-:W-:-:S04]  /*01c0*/  UISETP.NE.U32.AND UP0, UPT, UR4, URZ, UPT ;  /* 0x000000ff0400728c */ /* 0x004fc8000bf05070 */
[----:B------:R-:W-:-:S09]  /*01d0*/  UISETP.NE.AND.EX UP0, UPT, UR5, URZ, UPT, UP0 ;  /* 0x000000ff0500728c */ /* 0x000fd2000bf05300 */
[----:B------:R-:W-:Y:S05]  /*01e0*/  BRA.U !UP0, `(.L_x_3) ;  /* 0x0000000108107547 */ /* 0x000fea000b800000 */
[----:B------:R-:W2:Y:S01]  /*01f0*/  LDC.64 R24, c[0x0][0x8a8] ;  /* 0x00022a00ff187b82 */ /* 0x000ea20000000a00 */
[----:B------:R-:W2:Y:S02]  /*0200*/  LDCU.64 UR4, c[0x0][0x358] ;  /* 0x00006b00ff0477ac */ /* 0x000ea40008000a00 */
[----:B--2---:R2:W5:Y:S01]  /*0210*/  LDG.E R24, desc[UR4][R24.64] ;  /* 0x0000000418187981 */ /* 0x004562000c1e1900 */
[----:B------:R-:W-:Y:S05]  /*0220*/  BRA `(.L_x_2) ;  /* 0x0000000000087947 */ /* 0x000fea0003800000 */
.L_x_3:
[----:B------:R-:W2:Y:S02]  /*0230*/  LDCU UR4, c[0x0][0x8a0] ;  /* 0x00011400ff0477ac */ /* 0x000ea40008000800 */
[----:B--2---:R-:W-:Y:S02]  /*0240*/  MOV R24, UR4 ;  /* 0x0000000400187c02 */ /* 0x004fe40008000f00 */
.L_x_2:
[----:B------:R-:W-:Y:S01]  /*0250*/  IMAD.U32 R0, RZ, RZ, UR22 ;  /* 0x00000016ff007e24 */ /* 0x000fe2000f8e00ff */
[----:B------:R-:W-:Y:S04]  /*0260*/  BSSY.RECONVERGENT B0, `(.L_x_4) ;  /* 0x000000c000007945 */ /* 0x000fe80003800200 */
[C---:B------:R-:W-:Y:S02]  /*0270*/  ISETP.NE.OR P1, PT, R0.reuse, 0x1, !P3 ;  /* 0x000000010000780c */ /* 0x040fe40005f25670 */
[----:B------:R-:W-:-:S11]  /*0280*/  ISETP.NE.OR P0, PT, R0, 0x3, !P3 ;  /* 0x000000030000780c */ /* 0x000fd60005f05670 */
[----:B------:R-:W-:Y:S05]  /*0290*/  @P1 BRA `(.L_x_5) ;  /* 0x0000000000201947 */ /* 0x000fea0003800000 */
[----:B------:R-:W3:Y:S02]  /*02a0*/  LDCU.64 UR4, c[0x0][0x348] ;  /* 0x00006900ff0477ac */ /* 0x000ee40008000a00 */
[----:B---3--:R-:W-:Y:S02]  /*02b0*/  UIADD3 UR6, UP1, UPT, UR4, 0x80, URZ ;  /* 0x0000008004067890 */ /* 0x008fe4000ff3e0ff */
[----:B------:R-:W-:Y:S02]  /*02c0*/  UIADD3 UR4, UP0, UPT, UR4, 0x180, URZ ;  /* 0x0000018004047890 */ /* 0x000fe4000ff1e0ff */
[----:B------:R-:W-:Y:S02]  /*02d0*/  UIADD3.X UR7, UPT, UPT, URZ, UR5, URZ, UP1, !UPT ;  /* 0x00000005ff077290 */ /* 0x000fe40008ffe4ff */
[----:B------:R-:W-:-:S07]  /*02e0*/  UIADD3.X UR5, UPT, UPT, URZ, UR5, URZ, UP0, !UPT ;  /* 0x00000005ff057290 */ /* 0x000fce00087fe4ff */
[----:B------:R3:W-:Y:S02]  /*02f0*/  UTMACCTL.PF [UR6] ;  /* 0x00000000060079b9 */ /* 0x0007e40008040000 */
[----:B------:R3:W-:Y:S02]  /*0300*/  UTMACCTL.PF [UR4] ;  /* 0x00000000040079b9 */ /* 0x0007e40008040000 */
[----:B---3--:R-:W-:Y:S01]  /*0310*/  NOP ;  /* 0x0000000000007918 */ /* 0x008fe20000000000 */
.L_x_5:
[----:B------:R-:W-:Y:S05]  /*0320*/  BSYNC.RECONVERGENT B0 ;  /* 0x0000000000007941 */ /* 0x000fea0003800200 */
.L_x_4:
[----:B------:R-:W-:Y:S04]  /*0330*/  BSSY.RECONVERGENT B0, `(.L_x_6) ;  /* 0x000000a000007945 */ /* 0x000fe80003800200 */
        /* <DEDUP_REMOVED lines=9> */
.L_x_7:
[----:B------:R-:W-:Y:S05]  /*03d0*/  BSYNC.RECONVERGENT B0 ;  /* 0x0000000000007941 */ /* 0x000fea0003800200 */
.L_x_6:
[----:B------:R-:W3:Y:S01]  /*03e0*/  LDCU.64 UR4, c[0x0][0x888] ;  /* 0x00011100ff0477ac */ /* 0x000ee20008000a00 */
[----:B------:R-:W-:Y:S02]  /*03f0*/  UISETP.EQ.U32.AND UP1, UPT, UR8, URZ, UPT ;  /* 0x000000ff0800728c */ /* 0x000fe4000bf22070 */
[----:B------:R-:W-:Y:S02]  /*0400*/  UPLOP3.LUT UP3, UPT, UPT, UPT, UPT, 0x80, 0x8 ;  /* 0x000000000008789c */ /* 0x000fe40003f6f070 */
[----:B---3--:R-:W-:-:S04]  /*0410*/  UISETP.NE.U32.AND UP0, UPT, UR4, URZ, UPT ;  /* 0x000000ff0400728c */ /* 0x008fc8000bf05070 */
[----:B------:R-:W-:-:S04]  /*0420*/  UISETP.NE.AND.EX UP0, UPT, UR5, URZ, UPT, UP0 ;  /* 0x000000ff0500728c */ /* 0x000fc8000bf05300 */
[----:B------:R-:W-:-:S04]  /*0430*/  UISETP.EQ.OR.EX UP2, UPT, UR9, URZ, !UP0, UP1 ;  /* 0x000000ff0900728c */ /* 0x000fc8000c742710 */
[----:B------:R-:W-:-:S06]  /*0440*/  UP2UR UR4, UPR, URZ, 0x4 ;  /* 0x00000004ff047883 */ /* 0x000fcc0008000000 */
[----:B------:R-:W-:Y:S01]  /*0450*/  MOV R49, UR4 ;  /* 0x0000000400317c02 */ /* 0x000fe20008000f00 */
[----:B------:R-:W-:Y:S06]  /*0460*/  BRA.U !UP2, `(.L_x_8) ;  /* 0x000000010a207547 */ /* 0x000fec000b800000 */
[----:B------:R-:W-:Y:S01]  /*0470*/  UISETP.NE.U32.AND UP1, UPT, UR8, URZ, UPT ;  /* 0x000000ff0800728c */ /* 0x000fe2000bf25070 */
[----:B-----5:R-:W-:Y:S01]  /*0480*/  FSETP.NEU.AND P0, PT, R26, RZ, PT ;  /* 0x000000ff1a00720b */ /* 0x020fe20003f0d000 */
[----:B------:R-:W-:Y:S02]  /*0490*/  USEL UR4, URZ, 0xffffffff, UP0 ;  /* 0xffffffffff047887 */ /* 0x000fe40008000000 */
[----:B------:R-:W-:-:S10]  /*04a0*/  UISETP.NE.AND.EX UP1, UPT, UR9, URZ, UPT, UP1 ;  /* 0x000000ff0900728c */ /* 0x000fd4000bf25310 */
[----:B------:R-:W-:Y:S01]  /*04b0*/  VOTEU.ANY UP0, P0 ;  /* 0x0000000000ff7886 */ /* 0x000fe20000000100 */
[----:B------:R-:W-:-:S04]  /*04c0*/  @!UP1 USEL UR4, URZ, 0xffffffff, UP0 ;  /* 0xffffffffff049887 */ /* 0x000fc80008000000 */
[----:B------:R-:W-:-:S04]  /*04d0*/  ULOP3.LUT UR4, UR4, 0x1, URZ, 0xc0, !UPT ;  /* 0x0000000104047892 */ /* 0x000fc8000f8ec0ff */
[----:B------:R-:W-:-:S11]  /*04e0*/  UISETP.NE.U32.AND UP3, UPT, UR4, 0x1, UPT ;  /* 0x000000010400788c */ /* 0x000fd6000bf65070 */
.L_x_8:
[----:B------:R-:W3:Y:S01]  /*04f0*/  SHFL.IDX PT, R2, R46, RZ, 0x1f ;  /* 0x00001fff2e027589 */ /* 0x000ee200000e0000 */
[----:B------:R-:W-:-:S04]  /*0500*/  UISETP.NE.AND UP0, UPT, UR22, 0x2, UPT ;  /* 0x000000021600788c */ /* 0x000fc8000bf05270 */
[----:B------:R-:W-:Y:S01]  /*0510*/  USEL UR37, URZ, 0x1, UP0 ;  /* 0x00000001ff257887 */ /* 0x000fe20008000000 */
[----:B---3--:R-:W-:-:S13]  /*0520*/  ISETP.NE.AND P0, PT, R2, RZ, PT ;  /* 0x000000ff0200720c */ /* 0x008fda0003f05270 */
[----:B------:R-:W-:Y:S05]  /*0530*/  @P0 BRA `(.L_x_9) ;  /* 0x0000000000ac0947 */ /* 0x000fea0003800000 */
[----:B------:R-:W-:Y:S01]  /*0540*/  ELECT P0, URZ, PT ;  /* 0x0000000000ff782f */ /* 0x000fe20003800000 */
[----:B------:R-:W-:-:S12]  /*0550*/  BSSY.RECONVERGENT B0, `(.L_x_9) ;  /* 0x0000029000007945 */ /* 0x000fd80003800200 */
[----:B------:R-:W-:Y:S05]  /*0560*/  @!P0 BRA `(.L_x_10) ;  /* 0x00000000009c8947 */ /* 0x000fea0003800000 */
[----:B------:R-:W3:Y:S01]  /*0570*/  S2UR UR4, SR_CgaCtaId ;  /* 0x00000000000479c3 */ /* 0x000ee20000008800 */
[----:B------:R-:W-:Y:S01]  /*0580*/  UMOV UR5, 0x400 ;  /* 0x0000040000057882 */ /* 0x000fe20000000000 */
[----:B------:R-:W-:Y:S01]  /*0590*/  UMOV UR8, 0x1 ;  /* 0x0000000100087882 */ /* 0x000fe20000000000 */
[----:B------:R-:W-:Y:S01]  /*05a0*/  UMOV UR6, 0x2 ;  /* 0x0000000200067882 */ /* 0x000fe20000000000 */
[----:B------:R-:W-:-:S04]  /*05b0*/  UIADD3 UR8, UPT, UPT, -UR8, 0x100000, URZ ;  /* 0x0010000008087890 */ /* 0x000fc8000fffe1ff */
[----:B------:R-:W-:Y:S02]  /*05c0*/  USHF.L.U32 UR9, UR8, 0xb, URZ ;  /* 0x0000000b08097899 */ /* 0x000fe400080006ff */
[----:B------:R-:W-:Y:S02]  /*05d0*/  USHF.L.U32 UR8, UR8, 0x1, URZ ;  /* 0x0000000108087899 */ /* 0x000fe400080006ff */
[----:B------:R-:W-:-:S04]  /*05e0*/  UIADD3 UR6, UPT, UPT, -UR6, 0x100000, URZ ;  /* 0x0010000006067890 */ /* 0x000fc8000fffe1ff */
[----:B------:R-:W-:Y:S02]  /*05f0*/  USHF.L.U32 UR7, UR6, 0xb, URZ ;  /* 0x0000000b06077899 */ /* 0x000fe400080006ff */
[----:B------:R-:W-:Y:S02]  /*0600*/  USHF.L.U32 UR6, UR6, 0x1, URZ ;  /* 0x0000000106067899 */ /* 0x000fe400080006ff */
[----:B---3--:R-:W-:Y:S01]  /*0610*/  ULEA UR4, UR4, UR5, 0x18 ;  /* 0x0000000504047291 */ /* 0x008fe2000f8ec0ff */
[----:B------:R-:W3:Y:S11]  /*0620*/  FENCE.VIEW.ASYNC.S ;  /* 0x00000000000073c6 */ /* 0x000ef60000000000 */
[----:B---3--:R3:W4:Y:S01]  /*0630*/  SYNCS.EXCH.64 URZ, [UR4], UR8 ;  /* 0x0000000804ff75b2 */ /* 0x0087220008000100 */
[----:B------:R3:W1:Y:S01]  /*0640*/  SYNCS.EXCH.64 URZ, [UR4+0x68], UR6 ;  /* 0x0000680604ff75b2 */ /* 0x0006620008000100 */
        /* <DEDUP_REMOVED lines=23> */
[----:B------:R3:W1:Y:S02]  /*07c0*/  SYNCS.EXCH.64 URZ, [UR4+0xc8], UR6 ;  /* 0x0000c80604ff75b2 */ /* 0x0006640008000100 */
[----:B---34-:R-:W-:Y:S01]  /*07d0*/  NOP ;  /* 0x0000000000007918 */ /* 0x018fe20000000000 */
.L_x_10:
[----:B------:R-:W-:Y:S05]  /*07e0*/  BSYNC.RECONVERGENT B0 ;  /* 0x0000000000007941 */ /* 0x000fea0003800200 */
.L_x_9:
[----:B------:R-:W3:Y:S01]  /*07f0*/  SHFL.IDX PT, R2, R46, RZ, 0x1f ;  /* 0x00001fff2e027589 */ /* 0x000ee200000e0000 */
[----:B------:R-:W-:Y:S01]  /*0800*/  NOP ;  /* 0x0000000000007918 */ /* 0x000fe20000000000 */
[----:B---3--:R-:W-:-:S13]  /*0810*/  ISETP.NE.AND P0, PT, R2, 0x1, PT ;  /* 0x000000010200780c */ /* 0x008fda0003f05270 */
[----:B------:R-:W-:Y:S05]  /*0820*/  @P0 BRA `(.L_x_11) ;  /* 0x0000000000500947 */ /* 0x000fea0003800000 */
        /* <DEDUP_REMOVED lines=9> */
[----:B------:R-:W-:Y:S01]  /*08c0*/  USHF.L.U32 UR6, UR6, 0x1, URZ ;  /* 0x0000000106067899 */ /* 0x000fe200080006ff */
[----:B------:R-:W-:Y:S01]  /*08d0*/  ELECT P0, URZ, PT ;  /* 0x0000000000ff782f */ /* 0x000fe20003800000 */
[----:B---3--:R-:W-:Y:S01]  /*08e0*/  ULEA UR4, UR4, UR5, 0x18 ;  /* 0x0000000504047291 */ /* 0x008fe2000f8ec0ff */
[----:B------:R-:W3:Y:S11]  /*08f0*/  FENCE.VIEW.ASYNC.S ;  /* 0x00000000000073c6 */ /* 0x000ef60000000000 */
[----:B---3--:R3:W4:Y:S01]  /*0900*/  SYNCS.EXCH.64 URZ, [UR4+0xd0], UR8 ;  /* 0x0000d00804ff75b2 */ /* 0x0087220008000100 */
[----:B------:R3:W1:Y:S01]  /*0910*/  SYNCS.EXCH.64 URZ, [UR4+0xe8], UR6 ;  /* 0x0000e80604ff75b2 */ /* 0x0006620008000100 */
[----:B------:R3:W1:Y:S01]  /*0920*/  SYNCS.EXCH.64 URZ, [UR4+0xd8], UR8 ;  /* 0x0000d80804ff75b2 */ /* 0x0006620008000100 */
[----:B------:R3:W1:Y:S01]  /*0930*/  SYNCS.EXCH.64 URZ, [UR4+0xf0], UR6 ;  /* 0x0000f00604ff75b2 */ /* 0x0006620008000100 */
[----:B------:R3:W1:Y:S01]  /*0940*/  SYNCS.EXCH.64 URZ, [UR4+0xe0], UR8 ;  /* 0x0000e00804ff75b2 */ /* 0x0006620008000100 */
[----:B------:R3:W1:Y:S01]  /*0950*/  SYNCS.EXCH.64 URZ, [UR4+0xf8], UR6 ;  /* 0x0000f80604ff75b2 */ /* 0x0006620008000100 */
[----:B------:R-:W-:Y:S01]  /*0960*/  NOP ;  /* 0x0000000000007918 */ /* 0x000fe20000000000 */
.L_x_11:
[----:B------:R-:W2:Y:S01]  /*0970*/  SHFL.IDX PT, R2, R46, RZ, 0x1f ;  /* 0x00001fff2e027589 */ /* 0x000ea200000e0000 */
[----:B------:R-:W-:Y:S01]  /*0980*/  NOP ;  /* 0x0000000000007918 */ /* 0x000fe20000000000 */
[----:B--2---:R-:W-:-:S13]  /*0990*/  ISETP.NE.AND P0, PT, R2, 0x3, PT ;  /* 0x000000030200780c */ /* 0x004fda0003f05270 */
[----:B------:R-:W-:Y:S05]  /*09a0*/  @P0 BRA `(.L_x_12) ;  /* 0x0000000000300947 */ /* 0x000fea0003800000 */
[----:B---3--:R-:W2:Y:S01]  /*09b0*/  S2UR UR6, SR_CgaCtaId ;  /* 0x00000000000679c3 */ /* 0x008ea20000008800 */
[----:B------:R-:W-:Y:S01]  /*09c0*/  UMOV UR4, 0x400 ;  /* 0x0000040000047882 */ /* 0x000fe20000000000 */
[----:B------:R-:W-:Y:S01]  /*09d0*/  UMOV UR5, 0x20 ;  /* 0x0000002000057882 */ /* 0x000fe20000000000 */
[----:B------:R-:W-:Y:S01]  /*09e0*/  ELECT P0, URZ, PT ;  /* 0x0000000000ff782f */ /* 0x000fe20003800000 */
[----:B--2---:R-:W-:Y:S02]  /*09f0*/  ULEA UR6, UR6, UR4, 0x18 ;  /* 0x0000000406067291 */ /* 0x004fe4000f8ec0ff */
[----:B------:R-:W-:-:S04]  /*0a00*/  UIADD3 UR4, UPT, UPT, -UR5, 0x100000, URZ ;  /* 0x0010000005047890 */ /* 0x000fc8000fffe1ff */
[----:B------:R-:W-:Y:S02]  /*0a10*/  USHF.L.U32 UR5, UR4, 0xb, URZ ;  /* 0x0000000b04057899 */ /* 0x000fe400080006ff */
[----:B------:R-:W-:Y:S01]  /*0a20*/  USHF.L.U32 UR4, UR4, 0x1, URZ ;  /* 0x0000000104047899 */ /* 0x000fe200080006ff */
[----:B------:R-:W2:Y:S11]  /*0a30*/  FENCE.VIEW.ASYNC.S ;  /* 0x00000000000073c6 */ /* 0x000eb60000000000 */
[----:B--2---:R2:W3:Y:S01]  /*0a40*/  SYNCS.EXCH.64 URZ, [UR6+0x100], UR4 ;  /* 0x0001000406ff75b2 */ /* 0x0044e20008000100 */
[----:B------:R2:W1:Y:S01]  /*0a50*/  SYNCS.EXCH.64 URZ, [UR6+0x108], UR4 ;  /* 0x0001080406ff75b2 */ /* 0x0004620008000100 */
[----:B------:R-:W-:Y:S01]  /*0a60*/  NOP ;  /* 0x0000000000007918 */ /* 0x000fe20000000000 */
.L_x_12:
[----:B------:R-:W4:Y:S01]  /*0a70*/  SHFL.IDX PT, R2, R46, RZ, 0x1f ;  /* 0x00001fff2e027589 */ /* 0x000f2200000e0000 */
[----:B------:R-:W-:Y:S01]  /*0a80*/  NOP ;  /* 0x0000000000007918 */ /* 0x000fe20000000000 */
[----:B----4-:R-:W-:-:S13]  /*0a90*/  ISETP.NE.AND P0, PT, R2, 0x4, PT ;  /* 0x000000040200780c */ /* 0x010fda0003f05270 */
[----:B------:R-:W-:Y:S05]  /*0aa0*/  @P0 BRA `(.L_x_13) ;  /* 0x00000000004c0947 */ /* 0x000fea0003800000 */
[----:B--23--:R-:W2:Y:S01]  /*0ab0*/  S2UR UR6, SR_CgaCtaId ;  /* 0x00000000000679c3 */ /* 0x00cea20000008800 */
[----:B------:R-:W-:Y:S01]  /*0ac0*/  UMOV UR4, 0x1e0 ;  /* 0x000001e000047882 */ /* 0x000fe20000000000 */
[----:B------:R-:W-:Y:S01]  /*0ad0*/  UMOV UR5, 0x400 ;  /* 0x0000040000057882 */ /* 0x000fe20000000000 */
[----:B------:R-:W-:Y:S01]  /*0ae0*/  USEL UR4, UR4, 0x1a0, UP3 ;  /* 0x000001a004047887 */ /* 0x000fe20009800000 */
[----:B------:R-:W-:Y:S01]  /*0af0*/  UMOV UR8, 0x1 ;  /* 0x0000000100087882 */ /* 0x000fe20000000000 */
[----:B------:R-:W-:Y:S01]  /*0b00*/  ELECT P0, URZ, PT ;  /* 0x0000000000ff782f */ /* 0x000fe20003800000 */
[----:B------:R-:W-:-:S04]  /*0b10*/  UIADD3 UR8, UPT, UPT, -UR8, 0x100000, URZ ;  /* 0x0010000008087890 */ /* 0x000fc8000fffe1ff */
[----:B------:R-:W-:Y:S02]  /*0b20*/  USHF.L.U32 UR9, UR8, 0xb, URZ ;  /* 0x0000000b08097899 */ /* 0x000fe400080006ff */
[----:B------:R-:W-:Y:S02]  /*0b30*/  USHF.L.U32 UR8, UR8, 0x1, URZ ;  /* 0x0000000108087899 */ /* 0x000fe400080006ff */
[----:B--2---:R-:W-:Y:S02]  /*0b40*/  ULEA UR6, UR6, UR5, 0x18 ;  /* 0x0000000506067291 */ /* 0x004fe4000f8ec0ff */
[----:B------:R-:W-:-:S04]  /*0b50*/  UIADD3 UR4, UPT, UPT, -UR4, 0x100000, URZ ;  /* 0x0010000004047890 */ /* 0x000fc8000fffe1ff */
[----:B------:R-:W-:Y:S02]  /*0b60*/  USHF.L.U32 UR5, UR4, 0xb, URZ ;  /* 0x0000000b04057899 */ /* 0x000fe400080006ff */
[----:B------:R-:W-:Y:S01]  /*0b70*/  USHF.L.U32 UR4, UR4, 0x1, URZ ;  /* 0x0000000104047899 */ /* 0x000fe200080006ff */
[----:B------:R-:W2:Y:S03]  /*0b80*/  FENCE.VIEW.ASYNC.S ;  /* 0x00000000000073c6 */ /* 0x000ea60000000000 */
[----:B--2---:R4:W2:Y:S08]  /*0b90*/  SYNCS.EXCH.64 URZ, [UR6+0x110], UR8 ;  /* 0x0001100806ff75b2 */ /* 0x0048b00008000100 */
[----:B------:R4:W3:Y:S01]  /*0ba0*/  SYNCS.EXCH.64 URZ, [UR6+0x120], UR4 ;  /* 0x0001200406ff75b2 */ /* 0x0008e20008000100 */
[----:B------:R4:W1:Y:S01]  /*0bb0*/  SYNCS.EXCH.64 URZ, [UR6+0x118], UR8 ;  /* 0x0001180806ff75b2 */ /* 0x0008620008000100 */
[----:B------:R4:W1:Y:S02]  /*0bc0*/  SYNCS.EXCH.64 URZ, [UR6+0x128], UR4 ;  /* 0x0001280406ff75b2 */ /* 0x0008640008000100 */
[----:B----4-:R-:W-:Y:S01]  /*0bd0*/  NOP ;  /* 0x0000000000007918 */ /* 0x010fe20000000000 */
.L_x_13:
[----:B------:R-:W4:Y:S01]  /*0be0*/  SHFL.IDX PT, R2, R46, RZ, 0x1f ;  /* 0x00001fff2e027589 */ /* 0x000f2200000e0000 */
[----:B------:R-:W-:Y:S01]  /*0bf0*/  NOP ;  /* 0x0000000000007918 */ /* 0x000fe20000000000 */
[----:B----4-:R-:W-:-:S13]  /*0c00*/  ISETP.NE.AND P0, PT, R2, 0x5, PT ;  /* 0x000000050200780c */ /* 0x010fda0003f05270 */
[----:B------:R-:W-:Y:S05]  /*0c10*/  @P0 BRA `(.L_x_14) ;  /* 0x0000000000580947 */ /* 0x000fea0003800000 */
[----:B--23--:R-:W2:Y:S01]  /*0c20*/  S2UR UR4, SR_CgaCtaId ;  /* 0x00000000000479c3 */ /* 0x00cea20000008800 */
        /* <DEDUP_REMOVED lines=10> */
[----:B--2---:R-:W-:Y:S01]  /*0cd0*/  ULEA UR4, UR4, UR5, 0x18 ;  /* 0x0000000504047291 */ /* 0x004fe2000f8ec0ff */
[----:B------:R-:W2:Y:S11]  /*0ce0*/  FENCE.VIEW.ASYNC.S ;  /* 0x00000000000073c6 */ /* 0x000eb60000000000 */
[----:B--2---:R4:W2:Y:S01]  /*0cf0*/  SYNCS.EXCH.64 URZ, [UR4+0x130], UR8 ;  /* 0x0001300804ff75b2 */ /* 0x0048a20008000100 */
[----:B------:R4:W3:Y:S01]  /*0d00*/  SYNCS.EXCH.64 URZ, [UR4+0x150], UR6 ;  /* 0x0001500604ff75b2 */ /* 0x0008e20008000100 */
[----:B------:R4:W1:Y:S01]  /*0d10*/  SYNCS.EXCH.64 URZ, [UR4+0x138], UR8 ;  /* 0x0001380804ff75b2 */ /* 0x0008620008000100 */
[----:B------:R4:W1:Y:S01]  /*0d20*/  SYNCS.EXCH.64 URZ, [UR4+0x158], UR6 ;  /* 0x0001580604ff75b2 */ /* 0x0008620008000100 */
[----:B------:R4:W1:Y:S01]  /*0d30*/  SYNCS.EXCH.64 URZ, [UR4+0x140], UR8 ;  /* 0x0001400804ff75b2 */ /* 0x0008620008000100 */
[----:B------:R4:W1:Y:S01]  /*0d40*/  SYNCS.EXCH.64 URZ, [UR4+0x160], UR6 ;  /* 0x0001600604ff75b2 */ /* 0x0008620008000100 */
[----:B------:R4:W1:Y:S01]  /*0d50*/  SYNCS.EXCH.64 URZ, [UR4+0x148], UR8 ;  /* 0x0001480804ff75b2 */ /* 0x0008620008000100 */
[----:B------:R4:W1:Y:S02]  /*0d60*/  SYNCS.EXCH.64 URZ, [UR4+0x168], UR6 ;  /* 0x0001680604ff75b2 */ /* 0x0008640008000100 */
[----:B----4-:R-:W-:Y:S01]  /*0d70*/  NOP ;  /* 0x0000000000007918 */ /* 0x010fe20000000000 */
.L_x_14:
[----:B------:R-:W4:Y:S01]  /*0d80*/  SHFL.IDX PT, R2, R46, RZ, 0x1f ;  /* 0x00001fff2e027589 */ /* 0x000f2200000e0000 */
[----:B------:R-:W1:Y:S01]  /*0d90*/  S2UR UR54, SR_CgaCtaId ;  /* 0x00000000003679c3 */ /* 0x000e620000008800 */
[----:B------:R-:W-:Y:S01]  /*0da0*/  NOP ;  /* 0x0000000000007918 */ /* 0x000fe20000000000 */
[----:B----4-:R-:W-:-:S13]  /*0db0*/  ISETP.NE.AND P0, PT, R2, 0x3, PT ;  /* 0x000000030200780c */ /* 0x010fda0003f05270 */
[----:B-1----:R-:W-:Y:S05]  /*0dc0*/  @P0 BRA `(.L_x_15) ;  /* 0x0000000000340947 */ /* 0x002fea0003800000 */
[----:B--23--:R-:W-:Y:S01]  /*0dd0*/  UMOV UR4, 0x400 ;  /* 0x0000040000047882 */ /* 0x00cfe20000000000 */
[----:B------:R-:W-:Y:S01]  /*0de0*/  UMOV UR6, 0x20 ;  /* 0x0000002000067882 */ /* 0x000fe20000000000 */
[----:B------:R-:W-:Y:S02]  /*0df0*/  ULEA UR4, UR54, UR4, 0x18 ;  /* 0x0000000436047291 */ /* 0x000fe4000f8ec0ff */
[----:B------:R-:W-:-:S04]  /*0e00*/  UIADD3 UR6, UPT, UPT, -UR6, 0x100000, URZ ;  /* 0x0010000006067890 */ /* 0x000fc8000fffe1ff */
[----:B------:R-:W-:Y:S02]  /*0e10*/  USHF.L.U32 UR7, UR6, 0xb, URZ ;  /* 0x0000000b06077899 */ /* 0x000fe400080006ff */
[----:B------:R-:W-:Y:S01]  /*0e20*/  USHF.L.U32 UR6, UR6, 0x1, URZ ;  /* 0x0000000106067899 */ /* 0x000fe200080006ff */
[----:B------:R-:W-:Y:S01]  /*0e30*/  ELECT P0, URZ, PT ;  /* 0x0000000000ff782f */ /* 0x000fe20003800000 */
[----:B------:R-:W1:Y:S10]  /*0e40*/  FENCE.VIEW.ASYNC.S ;  /* 0x00000000000073c6 */ /* 0x000e740000000000 */
[----:B-1----:R1:W4:Y:S01]  /*0e50*/  SYNCS.EXCH.64 URZ, [UR4+0x170], UR6 ;  /* 0x0001700604ff75b2 */ /* 0x0023220008000100 */
[----:B------:R1:W2:Y:S01]  /*0e60*/  SYNCS.EXCH.64 URZ, [UR4+0x180], UR6 ;  /* 0x0001800604ff75b2 */ /* 0x0002a20008000100 */
[----:B------:R1:W3:Y:S01]  /*0e70*/  SYNCS.EXCH.64 URZ, [UR4+0x178], UR6 ;  /* 0x0001780604ff75b2 */ /* 0x0002e20008000100 */
[----:B------:R1:W1:Y:S01]  /*0e80*/  SYNCS.EXCH.64 URZ, [UR4+0x188], UR6 ;  /* 0x0001880604ff75b2 */ /* 0x0002620008000100 */
[----:B------:R-:W-:Y:S01]  /*0e90*/  NOP ;  /* 0x0000000000007918 */ /* 0x000fe20000000000 */
.L_x_15:
[----:B-123--:R-:W1:Y:S01]  /*0ea0*/  LDCU UR4, c[0x0][0x36c] ;  /* 0x00006d80ff0477ac */ /* 0x00ee620008000800 */
[----:B------:R-:W-:Y:S01]  /*0eb0*/  ISETP.NE.OR P3, PT, R0, 0x2, !P3 ;  /* 0x000000020000780c */ /* 0x000fe20005f65670 */
[----:B------:R-:W-:Y:S01]  /*0ec0*/  NOP ;  /* 0x0000000000007918 */ /* 0x000fe20000000000 */
[----:B------:R-:W-:Y:S01]  /*0ed0*/  LOP3.LUT R0, R55, 0x1f, RZ, 0xc0, !PT ;  /* 0x0000001f37007812 */ /* 0x000fe200078ec0ff */
[----:B------:R-:W-:Y:S02]  /*0ee0*/  UISETP.NE.AND UP4, UPT, UR22, URZ, UPT ;  /* 0x000000ff1600728c */ /* 0x000fe4000bf85270 */
[----:B-1----:R-:W-:-:S09]  /*0ef0*/  UISETP.EQ.U32.AND UP5, UPT, UR4, 0x1, UPT ;  /* 0x000000010400788c */ /* 0x002fd2000bfa2070 */
[----:B------:R-:W-:Y:S05]  /*0f00*/  BRA.U !UP5, `(.L_x_16) ;  /* 0x000000010d087547 */ /* 0x000fea000b800000 */
[----:B----4-:R-:W-:Y:S01]  /*0f10*/  UCGABAR_ARV ;  /* 0x00000000000079c7 */ /* 0x010fe20008000000 */
[----:B------:R-:W-:Y:S05]  /*0f20*/  BRA `(.L_x_17) ;  /* 0x0000000000047947 */ /* 0x000fea0003800000 */
.L_x_16:
[----:B----4-:R-:W-:Y:S01]  /*0f30*/  NOP ;  /* 0x0000000000007918 */ /* 0x010fe20000000000 */
.L_x_17:
[----:B------:R-:W1:Y:S01]  /*0f40*/  S2UR UR7, SR_CTAID.X ;  /* 0x00000000000779c3 */ /* 0x000e620000002500 */
[----:B------:R-:W-:-:S05]  /*0f50*/  CS2R.32 R48, SR_CgaSize ;  /* 0x0000000000307805 */ /* 0x000fca0000008a00 */
[----:B------:R-:W-:-:S05]  /*0f60*/  IMAD R48, R48, -0xa0, RZ ;  /* 0xffffff6030307824 */ /* 0x000fca00078e02ff */
[----:B------:R-:W-:-:S14]  /*0f70*/  R2UR UR5, R48 ;  /* 0x00000000300572ca */ /* 0x000fdc00000e0000 */
[----:B------:R-:W2:Y:S01]  /*0f80*/  LDCU UR5, c[0x0][UR5+0x2b0] ;  /* 0x00005600050577ac */ /* 0x000ea20008000800 */
[----:B------:R-:W-:-:S05]  /*0f90*/  CS2R.32 R48, SR_CgaSize ;  /* 0x0000000000307805 */ /* 0x000fca0000008a00 */
[----:B------:R-:W-:-:S05]  /*0fa0*/  IMAD R48, R48, -0xa0, RZ ;  /* 0xffffff6030307824 */ /* 0x000fca00078e02ff */
[----:B------:R-:W-:-:S14]  /*0fb0*/  R2UR UR4, R48 ;  /* 0x00000000300472ca */ /* 0x000fdc00000e0000 */
[----:B------:R-:W3:Y:S01]  /*0fc0*/  LDCU UR4, c[0x0][UR4+0x2b4] ;  /* 0x00005680040477ac */ /* 0x000ee20008000800 */
[----:B------:R-:W4:Y:S01]  /*0fd0*/  S2UR UR8, SR_CTAID.Y ;  /* 0x00000000000879c3 */ /* 0x000f220000002600 */
[----:B------:R-:W-:-:S05]  /*0fe0*/  CS2R.32 R48, SR_CgaSize ;  /* 0x0000000000307805 */ /* 0x000fca0000008a00 */
[----:B------:R-:W-:-:S05]  /*0ff0*/  IMAD R48, R48, -0xa0, RZ ;  /* 0xffffff6030307824 */ /* 0x000fca00078e02ff */
[----:B------:R-:W-:-:S14]  /*1000*/  R2UR UR9, R48 ;  /* 0x00000000300972ca */ /* 0x000fdc00000e0000 */
[----:B------:R-:W3:Y:S01]  /*1010*/  LDCU UR9, c[0x0][UR9+0x2a0] ;  /* 0x00005400090977ac */ /* 0x000ee20008000800 */
[----:B------:R-:W-:-:S05]  /*1020*/  CS2R.32 R48, SR_CgaSize ;  /* 0x0000000000307805 */ /* 0x000fca0000008a00 */
[----:B------:R-:W-:-:S05]  /*1030*/  IMAD R48, R48, -0xa0, RZ ;  /* 0xffffff6030307824 */ /* 0x000fca00078e02ff */
[----:B------:R-:W-:-:S14]  /*1040*/  R2UR UR10, R48 ;  /* 0x00000000300a72ca */ /* 0x000fdc00000e0000 */
[----:B------:R-:W3:Y:S01]  /*1050*/  LDCU UR10, c[0x0][UR10+0x2a4] ;  /* 0x000054800a0a77ac */ /* 0x000ee20008000800 */
[----:B------:R-:W3:Y:S01]  /*1060*/  S2UR UR36, SR_CTAID.Z ;  /* 0x00000000002479c3 */ /* 0x000ee20000002700 */
[----:B------:R-:W3:Y:S01]  /*1070*/  LDCU UR23, c[0x0][0xb24] ;  /* 0x00016480ff1777ac */ /* 0x000ee20008000800 */
[----:B------:R-:W3:Y:S01]  /*1080*/  LDCU UR40, c[0x0][0xb24] ;  /* 0x00016480ff2877ac */ /* 0x000ee20008000800 */
[----:B-1----:R-:W-:Y:S01]  /*1090*/  I2FP.F32.U32 R3, UR7 ;  /* 0x0000000700037c45 */ /* 0x002fe20008201000 */
[----:B------:R-:W1:Y:S04]  /*10a0*/  LDCU UR27, c[0x0][0xb30] ;  /* 0x00016600ff1b77ac */ /* 0x000e680008000800 */
[----:B--2---:R-:W-:Y:S01]  /*10b0*/  FMUL R3, R3, UR5 ;  /* 0x0000000503037c20 */ /* 0x004fe20008400000 */
[----:B------:R-:W-:Y:S01]  /*10c0*/  USHF.L.U32 UR24, UR54, 0xb, URZ ;  /* 0x0000000b36187899 */ /* 0x000fe200080006ff */
[----:B----4-:R-:W-:Y:S01]  /*10d0*/  I2FP.F32.U32 R2, UR8 ;  /* 0x0000000800027c45 */ /* 0x010fe20008201000 */
[----:B------:R-:W-:Y:S01]  /*10e0*/  UMOV UR26, UR7 ;  /* 0x00000007001a7c82 */ /* 0x000fe20008000000 */
[----:B------:R-:W-:-:S02]  /*10f0*/  UMOV UR30, UR8 ;  /* 0x00000008001e7c82 */ /* 0x000fc40008000000 */
[----:B------:R-:W2:Y:S01]  /*1100*/  F2I.U32.TRUNC.NTZ R3, R3 ;  /* 0x0000000300037305 */ /* 0x000ea2000020f000 */
[----:B---3--:R-:W-:Y:S01]  /*1110*/  UISETP.GE.AND UP2, UPT, UR23, 0x1, UPT ;  /* 0x000000011700788c */ /* 0x008fe2000bf46270 */
[----:B------:R-:W-:-:S06]  /*1120*/  FMUL R2, R2, UR4 ;  /* 0x0000000402027c20 */ /* 0x000fcc0008400000 */
[----:B------:R-:W3:Y:S01]  /*1130*/  F2I.U32.TRUNC.NTZ R2, R2 ;  /* 0x0000000200027305 */ /* 0x000ee2000020f000 */
[----:B--2---:R-:W-:Y:S02]  /*1140*/  R2UR UR4, R3 ;  /* 0x00000000030472ca */ /* 0x004fe400000e0000 */
[----:B---3--:R-:W-:Y:S02]  /*1150*/  R2UR UR6, R2 ;  /* 0x00000000020672ca */ /* 0x008fe400000e0000 */
[----:B------:R-:W-:-:S09]  /*1160*/  PRMT R2, RZ, 0x7610, R2 ;  /* 0x00007610ff027816 */ /* 0x000fd20000000002 */
[----:B------:R-:W-:-:S04]  /*1170*/  UIADD3 UR5, UPT, UPT, -UR4, URZ, URZ ;  /* 0x000000ff04057290 */ /* 0x000fc8000fffe1ff */
[----:B------:R-:W-:Y:S02]  /*1180*/  UIMAD UR5, UR9, UR5, UR7 ;  /* 0x00000005090572a4 */ /* 0x000fe4000f8e0207 */
[----:B------:R-:W-:-:S04]  /*1190*/  UIADD3 UR4, UPT, UPT, -UR6, URZ, URZ ;  /* 0x000000ff06047290 */ /* 0x000fc8000fffe1ff */
[----:B------:R-:W-:Y:S01]  /*11a0*/  IMAD.U32 R48, RZ, RZ, UR5 ;  /* 0x00000005ff307e24 */ /* 0x000fe2000f8e00ff */
[----:B------:R-:W-:-:S06]  /*11b0*/  UIMAD UR4, UR10, UR4, UR8 ;  /* 0x000000040a0472a4 */ /* 0x000fcc000f8e0208 */
[----:B------:R-:W-:Y:S01]  /*11c0*/  IMAD.U32 R47, RZ, RZ, UR4 ;  /* 0x00000004ff2f7e24 */ /* 0x000fe2000f8e00ff */
[----:B-1----:R-:W-:Y:S06]  /*11d0*/  BRA.U UP4, `(.L_x_18) ;  /* 0x00000001042c7547 */ /* 0x002fec000b800000 */
[----:B------:R-:W-:Y:S02]  /*11e0*/  R2UR UR5, R47 ;  /* 0x000000002f0572ca */ /* 0x000fe400000e0000 */
[----:B------:R-:W-:-:S11]  /*11f0*/  R2UR UR4, R48 ;  /* 0x00000000300472ca */ /* 0x000fd600000e0000 */
[----:B------:R-:W-:Y:S02]  /*1200*/  UISETP.NE.AND UP0, UPT, UR5, URZ, UPT ;  /* 0x000000ff0500728c */ /* 0x000fe4000bf05270 */
[----:B------:R-:W-:Y:S02]  /*1210*/  UISETP.NE.AND UP1, UPT, UR5, 0x1, UPT ;  /* 0x000000010500788c */ /* 0x000fe4000bf25270 */
[----:B------:R-:W-:-:S04]  /*1220*/  UISETP.EQ.OR UP0, UPT, UR4, URZ, !UP0 ;  /* 0x000000ff0400728c */ /* 0x000fc8000c702670 */
[----:B------:R-:W-:Y:S02]  /*1230*/  USEL UR5, URZ, 0x1, !UP0 ;  /* 0x00000001ff057887 */ /* 0x000fe4000c000000 */
[----:B------:R-:W-:Y:S02]  /*1240*/  UISETP.NE.AND UP0, UPT, UR4, URZ, UPT ;  /* 0x000000ff0400728c */ /* 0x000fe4000bf05270 */
[----:B------:R-:W-:-:S04]  /*1250*/  USEL UR4, URZ, 0x2, UP1 ;  /* 0x00000002ff047887 */ /* 0x000fc80008800000 */
[----:B------:R-:W-:-:S04]  /*1260*/  USEL UR4, UR4, 0x2, UP0 ;  /* 0x0000000204047887 */ /* 0x000fc80008000000 */
[----:B------:R-:W-:-:S06]  /*1270*/  UIADD3 UR4, UPT, UPT, UR5, UR4, URZ ;  /* 0x0000000405047290 */ /* 0x000fcc000fffe0ff */
[----:B------:R-:W-:Y:S02]  /*1280*/  IMAD.U32 R2, RZ, RZ, UR4 ;  /* 0x00000004ff027e24 */ /* 0x000fe4000f8e00ff */
.L_x_18:
[----:B------:R-:W-:Y:S05]  /*1290*/  BRA.U !UP2, `(.L_x_19) ;  /* 0x000000010ad47547 */ /* 0x000fea000b800000 */
[----:B------:R-:W1:Y:S01]  /*12a0*/  LDCU.128 UR12, c[0x0][0xb10] ;  /* 0x00016200ff0c77ac */ /* 0x000e620008000c00 */
[----:B------:R-:W2:Y:S01]  /*12b0*/  LDCU UR6, c[0x0][0x370] ;  /* 0x00006e00ff0677ac */ /* 0x000ea20008000800 */
[----:B------:R-:W3:Y:S01]  /*12c0*/  LDCU UR5, c[0x0][0x374] ;  /* 0x00006e80ff0577ac */ /* 0x000ee20008000800 */
[----:B------:R-:W4:Y:S01]  /*12d0*/  LDCU UR25, c[0x0][0xb0c] ;  /* 0x00016180ff1977ac */ /* 0x000f220008000800 */
[----:B------:R-:W4:Y:S01]  /*12e0*/  LDCU UR4, c[0x0][0xb20] ;  /* 0x00016400ff0477ac */ /* 0x000f220008000800 */
[----:B------:R-:W4:Y:S01]  /*12f0*/  LDCU.64 UR8, c[0x0][0xb28] ;  /* 0x00016500ff0877ac */ /* 0x000f220008000a00 */
[----:B-1----:R-:W-:Y:S02]  /*1300*/  UISETP.NE.AND UP0, UPT, UR14, 0x1, UPT ;  /* 0x000000010e00788c */ /* 0x002fe4000bf05270 */
[----:B---3--:R-:W-:Y:S02]  /*1310*/  UIMAD.WIDE.U32 UR10, UR5, UR15, URZ ;  /* 0x0000000f050a72a5 */ /* 0x008fe4000f8e00ff */
[----:B--2---:R-:W-:-:S02]  /*1320*/  UIMAD.WIDE.U32 UR18, UR6, UR12, URZ ;  /* 0x0000000c061272a5 */ /* 0x004fc4000f8e00ff */
[----:B----4-:R-:W-:Y:S02]  /*1330*/  UISETP.NE.AND UP1, UPT, UR25, 0x1, UPT ;  /* 0x000000011900788c */ /* 0x010fe4000bf25270 */
[----:B------:R-:W-:Y:S01]  /*1340*/  UISETP.NE.AND UP2, UPT, UR23, 0x1, UPT ;  /* 0x000000011700788c */ /* 0x000fe2000bf45270 */
[----:B------:R-:W-:Y:S02]  /*1350*/  UMOV UR10, UR11 ;  /* 0x0000000b000a7c82 */ /* 0x000fe40008000000 */
[----:B------:R-:W-:Y:S01]  /*1360*/  UMOV UR18, UR19 ;  /* 0x0000001300127c82 */ /* 0x000fe20008000000 */
[----:B------:R-:W-:Y:S02]  /*1370*/  @UP0 USHF.R.U32.HI UR5, URZ, UR4, UR10 ;  /* 0x00000004ff050299 */ /* 0x000fe4000801160a */
[----:B------:R-:W-:Y:S02]  /*1380*/  UIMAD.WIDE.U32 UR20, UR30, UR15, URZ ;  /* 0x0000000f1e1472a5 */ /* 0x000fe4000f8e00ff */
[----:B------:R-:W-:-:S02]  /*1390*/  UIMAD.WIDE.U32 UR10, UR5, UR8, URZ ;  /* 0x00000008050a72a5 */ /* 0x000fc4000f8e00ff */
[----:B------:R-:W-:Y:S02]  /*13a0*/  @UP1 USHF.R.U32.HI UR6, URZ, UR13, UR18 ;  /* 0x0000000dff061299 */ /* 0x000fe40008011612 */
[----:B------:R-:W-:Y:S02]  /*13b0*/  UIMAD.WIDE.U32 UR16, UR26, UR12, URZ ;  /* 0x0000000c1a1072a5 */ /* 0x000fe4000f8e00ff */
[----:B------:R-:W-:Y:S01]  /*13c0*/  UIMAD.WIDE.U32 UR18, UR6, UR8, URZ ;  /* 0x00000008061272a5 */ /* 0x000fe2000f8e00ff */
[----:B------:R-:W-:Y:S01]  /*13d0*/  UMOV UR20, UR21 ;  /* 0x0000001500147c82 */ /* 0x000fe20008000000 */
[----:B------:R-:W-:Y:S01]  /*13e0*/  UMOV UR10, UR11 ;  /* 0x0000000b000a7c82 */ /* 0x000fe20008000000 */
[----:B------:R-:W-:Y:S02]  /*13f0*/  USHF.R.U32.HI UR20, URZ, UR4, UR20 ;  /* 0x00000004ff147299 */ /* 0x000fe40008011614 */
[----:B------:R-:W-:Y:S02]  /*1400*/  @UP2 USHF.R.U32.HI UR5, URZ, UR9, UR10 ;  /* 0x00000009ff052299 */ /* 0x000fe4000801160a */
[----:B------:R-:W-:Y:S01]  /*1410*/  UMOV UR7, UR19 ;  /* 0x0000001300077c82 */ /* 0x000fe20008000000 */
[----:B------:R-:W-:Y:S01]  /*1420*/  UMOV UR16, UR17 ;  /* 0x0000001100107c82 */ /* 0x000fe20008000000 */
[----:B------:R-:W-:-:S02]  /*1430*/  @UP2 USHF.R.U32.HI UR6, URZ, UR9, UR7 ;  /* 0x00000009ff062299 */ /* 0x000fc40008011607 */
[----:B------:R-:W-:Y:S02]  /*1440*/  USHF.R.U32.HI UR13, URZ, UR13, UR16 ;  /* 0x0000000dff0d7299 */ /* 0x000fe40008011610 */
[----:B------:R-:W-:Y:S02]  /*1450*/  USEL UR4, UR30, UR20, !UP0 ;  /* 0x000000141e047287 */ /* 0x000fe4000c000000 */
[----:B------:R-:W-:Y:S02]  /*1460*/  UIMAD UR7, UR5, UR23, URZ ;  /* 0x00000017050772a4 */ /* 0x000fe4000f8e02ff */
[----:B------:R-:W-:Y:S02]  /*1470*/  USEL UR5, UR26, UR13, !UP1 ;  /* 0x0000000d1a057287 */ /* 0x000fe4000c800000 */
[----:B------:R-:W-:Y:S02]  /*1480*/  UIMAD UR12, UR6, UR23, URZ ;  /* 0x00000017060c72a4 */ /* 0x000fe4000f8e02ff */
[----:B------:R-:W-:-:S02]  /*1490*/  UISETP.GE.AND UP0, UPT, UR4, UR7, UPT ;  /* 0x000000070400728c */ /* 0x000fc4000bf06270 */
[----:B------:R-:W-:Y:S02]  /*14a0*/  UIMAD.WIDE.U32 UR10, UR4, UR8, URZ ;  /* 0x00000008040a72a5 */ /* 0x000fe4000f8e00ff */
[----:B------:R-:W-:Y:S02]  /*14b0*/  UISETP.GE.OR UP0, UPT, UR5, UR12, UP0 ;  /* 0x0000000c0500728c */ /* 0x000fe40008706670 */
[----:B------:R-:W-:Y:S02]  /*14c0*/  UIMAD.WIDE.U32 UR12, UR5, UR8, URZ ;  /* 0x00000008050c72a5 */ /* 0x000fe4000f8e00ff */
[----:B------:R-:W-:Y:S01]  /*14d0*/  UIADD3 UR10, UPT, UPT, -UR4, URZ, URZ ;  /* 0x000000ff040a7290 */ /* 0x000fe2000fffe1ff */
[----:B------:R-:W-:Y:S01]  /*14e0*/  UMOV UR8, UR11 ;  /* 0x0000000b00087c82 */ /* 0x000fe20008000000 */
[----:B------:R-:W-:Y:S02]  /*14f0*/  UIADD3 UR11, UPT, UPT, -UR5, URZ, URZ ;  /* 0x000000ff050b7290 */ /* 0x000fe4000fffe1ff */
[----:B------:R-:W-:-:S03]  /*1500*/  USHF.R.U32.HI UR8, URZ, UR9, UR8 ;  /* 0x00000009ff087299 */ /* 0x000fc60008011608 */
[----:B------:R-:W-:Y:S01]  /*1510*/  @!UP0 UMOV UR7, UR13 ;  /* 0x0000000d00078c82 */ /* 0x000fe20008000000 */
[----:B------:R-:W-:Y:S02]  /*1520*/  UIMAD UR30, UR14, UR10, UR30 ;  /* 0x0000000a0e1e72a4 */ /* 0x000fe4000f8e021e */
[----:B------:R-:W-:Y:S02]  /*1530*/  USEL UR8, UR4, UR8, !UP2 ;  /* 0x0000000804087287 */ /* 0x000fe4000d000000 */
[----:B------:R-:W-:Y:S02]  /*1540*/  @!UP0 USHF.R.U32.HI UR7, URZ, UR9, UR7 ;  /* 0x00000009ff078299 */ /* 0x000fe40008011607 */
[----:B------:R-:W-:Y:S02]  /*1550*/  UIADD3 UR9, UPT, UPT, -UR8, URZ, URZ ;  /* 0x000000ff08097290 */ /* 0x000fe4000fffe1ff */
[----:B------:R-:W-:Y:S02]  /*1560*/  @!UP0 USEL UR7, UR5, UR7, !UP2 ;  /* 0x0000000705078287 */ /* 0x000fe4000d000000 */
[----:B------:R-:W-:-:S02]  /*1570*/  UIMAD UR9, UR23, UR9, UR4 ;  /* 0x00000009170972a4 */ /* 0x000fc4000f8e0204 */
[----:B------:R-:W-:Y:S02]  /*1580*/  @!UP0 UIADD3 UR8, UPT, UPT, UR8, -UR7, URZ ;  /* 0x8000000708088290 */ /* 0x000fe4000fffe0ff */
[----:B------:R-:W-:Y:S02]  /*1590*/  @!UP0 UIMAD UR6, UR9, UR6, UR7 ;  /* 0x00000006090682a4 */ /* 0x000fe4000f8e0207 */
[----:B------:R-:W-:Y:S02]  /*15a0*/  @!UP0 UIMAD UR4, UR8, UR23, UR5 ;  /* 0x00000017080482a4 */ /* 0x000fe4000f8e0205 */
[----:B------:R-:W-:Y:S02]  /*15b0*/  UIMAD UR26, UR25, UR11, UR26 ;  /* 0x0000000b191a72a4 */ /* 0x000fe4000f8e021a */
[----:B------:R-:W-:Y:S01]  /*15c0*/  UIMAD UR30, UR4, UR14, UR30 ;  /* 0x0000000e041e72a4 */ /* 0x000fe2000f8e021e */
[----:B------:R-:W-:Y:S02]  /*15d0*/  @!UP0 UMOV UR5, UR6 ;  /* 0x0000000600058c82 */ /* 0x000fe40008000000 */
[----:B------:R-:W-:-:S12]  /*15e0*/  UIMAD UR26, UR5, UR25, UR26 ;  /* 0x00000019051a72a4 */ /* 0x000fd8000f8e021a */
.L_x_19:
[----:B------:R-:W-:Y:S02]  /*15f0*/  UISETP.NE.AND UP1, UPT, UR27, 0x1, UPT ;  /* 0x000000011b00788c */ /* 0x000fe4000bf25270 */
[----:B------:R-:W-:Y:S02]  /*1600*/  UISETP.NE.AND UP0, UPT, UR22, 0x2, UPT ;  /* 0x000000021600788c */ /* 0x000fe4000bf05270 */
[----:B------:R-:W-:-:S05]  /*1610*/  ULOP3.LUT UR21, UR24, 0x800, URZ, 0xc0, !UPT ;  /* 0x0000080018157892 */ /* 0x000fca000f8ec0ff */
[----:B------:R-:W-:Y:S07]  /*1620*/  BRA.U UP1, `(.L_x_20) ;  /* 0x0000000101447547 */ /* 0x000fee000b800000 */
[----:B------:R-:W1:Y:S01]  /*1630*/  LDCU.128 UR8, c[0x0][0xb10] ;  /* 0x00016200ff0877ac */ /* 0x000e620008000c00 */
[----:B------:R-:W2:Y:S01]  /*1640*/  LDCU UR12, c[0x0][0xb0c] ;  /* 0x00016180ff0c77ac */ /* 0x000ea20008000800 */
[----:B------:R-:W3:Y:S01]  /*1650*/  LDCU UR13, c[0x0][0xb20] ;  /* 0x00016400ff0d77ac */ /* 0x000ee20008000800 */
[----:B-1----:R-:W-:Y:S02]  /*1660*/  UIMAD.WIDE.U32 UR6, UR26, UR8, URZ ;  /* 0x000000081a0672a5 */ /* 0x002fe4000f8e00ff */
[----:B------:R-:W-:Y:S02]  /*1670*/  UIMAD.WIDE.U32 UR4, UR30, UR11, URZ ;  /* 0x0000000b1e0472a5 */ /* 0x000fe4000f8e00ff */
[----:B--2---:R-:W-:Y:S02]  /*1680*/  UISETP.NE.AND UP2, UPT, UR12, 0x1, UPT ;  /* 0x000000010c00788c */ /* 0x004fe4000bf45270 */
[----:B------:R-:W-:Y:S01]  /*1690*/  UISETP.NE.AND UP1, UPT, UR10, 0x1, UPT ;  /* 0x000000010a00788c */ /* 0x000fe2000bf25270 */
[----:B------:R-:W-:-:S02]  /*16a0*/  UMOV UR6, UR7 ;  /* 0x0000000700067c82 */ /* 0x000fc40008000000 */
[----:B------:R-:W-:Y:S01]  /*16b0*/  UMOV UR4, UR5 ;  /* 0x0000000500047c82 */ /* 0x000fe20008000000 */
[----:B------:R-:W-:Y:S02]  /*16c0*/  USHF.R.U32.HI UR6, URZ, UR9, UR6 ;  /* 0x00000009ff067299 */ /* 0x000fe40008011606 */
[----:B---3--:R-:W-:Y:S02]  /*16d0*/  USHF.R.U32.HI UR4, URZ, UR13, UR4 ;  /* 0x0000000dff047299 */ /* 0x008fe40008011604 */
[----:B------:R-:W-:Y:S02]  /*16e0*/  USEL UR5, UR26, UR6, !UP2 ;  /* 0x000000061a057287 */ /* 0x000fe4000d000000 */
[----:B------:R-:W-:-:S04]  /*16f0*/  USEL UR4, UR30, UR4, !UP1 ;  /* 0x000000041e047287 */ /* 0x000fc8000c800000 */
[----:B------:R-:W-:Y:S02]  /*1700*/  UIADD3 UR6, UPT, UPT, UR5, -UR4, URZ ;  /* 0x8000000405067290 */ /* 0x000fe4000fffe0ff */
[----:B------:R-:W-:Y:S02]  /*1710*/  UIADD3 UR4, UPT, UPT, -UR5, UR4, URZ ;  /* 0x0000000405047290 */ /* 0x000fe4000fffe1ff */
[----:B------:R-:W-:Y:S02]  /*1720*/  UIMAD UR30, UR6, UR10, UR30 ;  /* 0x0000000a061e72a4 */ /* 0x000fe4000f8e021e */
[----:B------:R-:W-:-:S12]  /*1730*/  UIMAD UR26, UR4, UR12, UR26 ;  /* 0x0000000c041a72a4 */ /* 0x000fd8000f8e021a */
.L_x_20:
[----:B------:R-:W-:Y:S05]  /*1740*/  BRA.U !UP5, `(.L_x_21) ;  /* 0x000000010d0c7547 */ /* 0x000fea000b800000 */
[----:B------:R-:W-:Y:S01]  /*1750*/  UCGABAR_WAIT ;  /* 0x0000000000007dc7 */ /* 0x000fe20008000000 */
[----:B------:R-:W-:Y:S01]  /*1760*/  CCTL.IVALL ;  /* 0x00000000ff00798f */ /* 0x000fe20002000000 */
[----:B------:R-:W-:Y:S05]  /*1770*/  BRA `(.L_x_22) ;  /* 0x0000000000047947 */ /* 0x000fea0003800000 */
.L_x_21:
[----:B------:R-:W-:Y:S06]  /*1780*/  BAR.SYNC.DEFER_BLOCKING 0x0 ;  /* 0x0000000000007b1d */ /* 0x000fec0000010000 */
.L_x_22:
[----:B------:R-:W-:Y:S05]  /*1790*/  BRA.U UP0, `(.L_x_23) ;  /* 0x0000001900087547 */ /* 0x000fea000b800000 */
[----:B------:R-:W1:Y:S01]  /*17a0*/  LDCU UR6, c[0x0][0x38c] ;  /* 0x00007180ff0677ac */ /* 0x000e620008000800 */
[----:B------:R-:W-:Y:S01]  /*17b0*/  PLOP3.LUT P1, PT, PT, PT, UP3, 0x80, 0x8 ;  /* 0x000000000008781c */ /* 0x000fe20003f2f038 */
[----:B------:R-:W-:Y:S01]  /*17c0*/  IMAD.MOV.U32 R12, RZ, RZ, 0x1 ;  /* 0x00000001ff0c7424 */ /* 0x000fe200078e00ff */
[----:B------:R-:W-:Y:S01]  /*17d0*/  ISETP.EQ.OR P2, PT, R0, RZ, P3 ;  /* 0x000000ff0000720c */ /* 0x000fe20001f42670 */
[----:B------:R-:W-:Y:S01]  /*17e0*/  UISETP.NE.AND UP1, UPT, UR22, URZ, UPT ;  /* 0x000000ff1600728c */ /* 0x000fe2000bf25270 */
[----:B------:R-:W-:Y:S02]  /*17f0*/  PLOP3.LUT P1, PT, P1, PT, PT, 0x8, 0x80 ;  /* 0x000000000080781c */ /* 0x000fe40000f2e170 */
[----:B------:R-:W-:Y:S01]  /*1800*/  CS2R R10, SRZ ;  /* 0x00000000000a7805 */ /* 0x000fe2000001ff00 */
[----:B------:R-:W-:Y:S01]  /*1810*/  IMAD.MOV.U32 R9, RZ, RZ, RZ ;  /* 0x000000ffff097224 */ /* 0x000fe200078e00ff */
[----:B------:R-:W2:Y:S01]  /*1820*/  LDCU UR39, c[0x0][0x370] ;  /* 0x00006e00ff2777ac */ /* 0x000ea20008000800 */
[----:B------:R-:W-:Y:S01]  /*1830*/  IMAD.MOV.U32 R8, RZ, RZ, 0x1 ;  /* 0x00000001ff087424 */ /* 0x000fe200078e00ff */
[----:B------:R-:W3:Y:S01]  /*1840*/  LDCU.64 UR28, c[0x0][0x348] ;  /* 0x00006900ff1c77ac */ /* 0x000ee20008000a00 */
[----:B------:R-:W-:-:S02]  /*1850*/  USHF.R.U32.HI UR44, URZ, 0x6, UR21 ;  /* 0x00000006ff2c7899 */ /* 0x000fc40008011615 */
[----:B-1----:R-:W-:Y:S02]  /*1860*/  UIADD3 UR5, UPT, UPT, UR6, 0x3f, URZ ;  /* 0x0000003f06057890 */ /* 0x002fe4000fffe0ff */
[----:B------:R-:W-:Y:S02]  /*1870*/  UIADD3 UR45, UPT, UPT, UR6, 0x7e, URZ ;  /* 0x0000007e062d7890 */ /* 0x000fe4000fffe0ff */
[----:B------:R-:W-:Y:S01]  /*1880*/  USHF.R.S32.HI UR4, URZ, 0x1f, UR5 ;  /* 0x0000001fff047899 */ /* 0x000fe20008011405 */
[----:B------:R-:W1:Y:S03]  /*1890*/  LDCU UR38, c[0x0][0x374] ;  /* 0x00006e80ff2677ac */ /* 0x000e660008000800 */
[----:B------:R-:W-:Y:S02]  /*18a0*/  ULEA.HI UR4, UR4, UR5, URZ, 0x6 ;  /* 0x0000000504047291 */ /* 0x000fe4000f8f30ff */
[----:B------:R-:W-:-:S02]  /*18b0*/  USEL UR25, UR37, 0x2, UP1 ;  /* 0x0000000225197887 */ /* 0x000fc40008800000 */
[----:B------:R-:W-:Y:S02]  /*18c0*/  USHF.R.S32.HI UR42, URZ, 0x6, UR4 ;  /* 0x00000006ff2a7899 */ /* 0x000fe40008011404 */
[----:B------:R-:W-:Y:S02]  /*18d0*/  UIADD3 UR4, UPT, UPT, UR6, -0x1, URZ ;  /* 0xffffffff06047890 */ /* 0x000fe4000fffe0ff */
[----:B------:R-:W-:Y:S02]  /*18e0*/  UISETP.LT.U32.AND UP0, UPT, UR42, 0xd, UPT ;  /* 0x0000000d2a00788c */ /* 0x000fe4000bf01070 */
[----:B------:R-:W-:Y:S02]  /*18f0*/  UISETP.GE.U32.AND UP2, UPT, UR4, -0x7f, UPT ;  /* 0xffffff810400788c */ /* 0x000fe4000bf46070 */
[----:B------:R-:W-:Y:S01]  /*1900*/  USEL UR41, UR42, 0xd, UP0 ;  /* 0x0000000d2a297887 */ /* 0x000fe20008000000 */
[----:B------:R-:W-:-:S03]  /*1910*/  UMOV UR5, URZ ;  /* 0x000000ff00057c82 */ /* 0x000fc60008000000 */
[----:B------:R-:W-:Y:S02]  /*1920*/  UIADD3 UR24, UPT, UPT, UR41, -0x1, URZ ;  /* 0xffffffff29187890 */ /* 0x000fe4000fffe0ff */
[----:B------:R-:W-:-:S03]  /*1930*/  UIADD3 UR43, UPT, UPT, UR42, -UR41, URZ ;  /* 0x800000292a2b7290 */ /* 0x000fc6000fffe0ff */
[----:B------:R-:W-:-:S04]  /*1940*/  @UP2 UIADD3 UR24, UPT, UPT, UR41, URZ, URZ ;  /* 0x000000ff29182290 */ /* 0x000fc8000fffe0ff */
[----:B-123--:R-:W-:-:S12]  /*1950*/  UIADD3 UR24, UPT, UPT, UR24, 0x1, URZ ;  /* 0x0000000118187890 */ /* 0x00efd8000fffe0ff */
.L_x_43:
[----:B------:R-:W-:Y:S01]  /*1960*/  UISETP.NE.AND UP0, UPT, UR54, URZ, UPT ;  /* 0x000000ff3600728c */ /* 0x000fe2000bf05270 */
[----:B------:R-:W1:Y:S08]  /*1970*/  S2UR UR54, SR_CgaCtaId ;  /* 0x00000000003679c3 */ /* 0x000e700000008800 */
[----:B------:R-:W-:Y:S05]  /*1980*/  BRA.U UP0, `(.L_x_24) ;  /* 0x0000000100347547 */ /* 0x000fea000b800000 */
[----:B------:R-:W2:Y:S01]  /*1990*/  S2R R0, SR_CgaCtaId ;  /* 0x0000000000007919 */ /* 0x000ea20000008800 */
[----:B------:R-:W-:-:S04]  /*19a0*/  MOV R2, 0x400 ;  /* 0x0000040000027802 */ /* 0x000fc80000000f00 */
[----:B--2---:R-:W-:Y:S02]  /*19b0*/  LEA R0, R0, R2, 0x18 ;  /* 0x0000000200007211 */ /* 0x004fe400078ec0ff */
[----:B------:R-:W-:-:S03]  /*19c0*/  SHF.L.U32 R2, R8, 0x1f, RZ ;  /* 0x0000001f08027819 */ /* 0x000fc600000006ff */
[----:B------:R-:W-:-:S04]  /*19d0*/  IMAD R0, R9, 0x8, R0 ;  /* 0x0000000809007824 */ /* 0x000fc800078e0200 */
[----:B------:R-:W2:Y:S02]  /*19e0*/  SYNCS.PHASECHK.TRANS64.TRYWAIT P0, [R0+URZ+0x180], R2 ;  /* 0x00018002000075a7 */ /* 0x000ea400080011ff */
[----:B--2---:R-:W-:Y:S05]  /*19f0*/  @!P0 BRA `(.L_x_25) ;  /* 0x00000060005c8947 */ /* 0x004fea0003800000 */
.L_x_132:
[----:B------:R-:W-:Y:S01]  /*1a00*/  VIADD R9, R9, 0x1 ;  /* 0x0000000109097836 */ /* 0x000fe20000000000 */
[----:B------:R2:W-:Y:S04]  /*1a10*/  SYNCS.ARRIVE.TRANS64.A1T0 RZ, [R0+URZ+0x170], RZ ;  /* 0x000170ff00ff79a7 */ /* 0x0005e800081000ff */
[----:B------:R-:W-:-:S04]  /*1a20*/  ISETP.NE.AND P0, PT, R9, 0x2, PT ;  /* 0x000000020900780c */ /* 0x000fc80003f05270 */
[----:B------:R-:W-:Y:S02]  /*1a30*/  SEL R9, R9, RZ, P0 ;  /* 0x000000ff09097207 */ /* 0x000fe40000000000 */
[----:B--2---:R-:W-:-:S04]  /*1a40*/  SEL R0, RZ, 0x1, P0 ;  /* 0x00000001ff007807 */ /* 0x004fc80000000000 */
[----:B------:R-:W-:-:S07]  /*1a50*/  LOP3.LUT R8, R8, R0, RZ, 0x3c, !PT ;  /* 0x0000000008087212 */ /* 0x000fce00078e3cff */
.L_x_24:
[----:B------:R-:W-:Y:S01]  /*1a60*/  UMOV UR6, 0x400 ;  /* 0x0000040000067882 */ /* 0x000fe20000000000 */
[----:B------:R-:W-:Y:S01]  /*1a70*/  SHF.L.U32 R0, R12, 0x1f, RZ ;  /* 0x0000001f0c007819 */ /* 0x000fe200000006ff */
[----:B-1----:R-:W-:Y:S02]  /*1a80*/  ULEA UR6, UR54, UR6, 0x18 ;  /* 0x0000000636067291 */ /* 0x002fe4000f8ec0ff */
[----:B------:R-:W-:Y:S02]  /*1a90*/  UISETP.GE.U32.AND UP0, UPT, UR45, 0x7f, UPT ;  /* 0x0000007f2d00788c */ /* 0x000fe4000bf06070 */
[----:B------:R-:W-:Y:S02]  /*1aa0*/  ULEA UR4, UR5, UR6, 0x3 ;  /* 0x0000000605047291 */ /* 0x000fe4000f8e18ff */
[----:B------:R-:W-:Y:S02]  /*1ab0*/  USHF.L.U32 UR11, UR30, 0x6, URZ ;  /* 0x000000061e0b7899 */ /* 0x000fe400080006ff */
[----:B------:R-:W-:Y:S01]  /*1ac0*/  ULEA UR35, UR26, UR44, 0x6 ;  /* 0x0000002c1a237291 */ /* 0x000fe2000f8e30ff */
[----:B------:R-:W-:-:S04]  /*1ad0*/  UMOV UR13, URZ ;  /* 0x000000ff000d7c82 */ /* 0x000fc80008000000 */
[----:B------:R1:W2:Y:S01]  /*1ae0*/  SYNCS.PHASECHK.TRANS64.TRYWAIT P0, [UR4+0x68], R0 ;  /* 0x00006800ff0075a7 */ /* 0x0002a20008001104 */
[----:B------:R-:W-:Y:S06]  /*1af0*/  BRA.U !UP0, `(.L_x_26) ;  /* 0x0000000108bc7547 */ /* 0x000fec000b800000 */
[----:B------:R-:W-:Y:S01]  /*1b00*/  UMOV UR7, URZ ;  /* 0x000000ff00077c82 */ /* 0x000fe20008000000 */
[----:B------:R-:W-:-:S05]  /*1b10*/  UMOV UR4, UR5 ;  /* 0x0000000500047c82 */ /* 0x000fca0008000000 */
.L_x_32:
[----:B------:R-:W-:Y:S01]  /*1b20*/  ULEA UR33, UR4, UR6, 0x3 ;  /* 0x0000000604217291 */ /* 0x000fe2000f8e18ff */
[----:B--2---:R-:W-:Y:S01]  /*1b30*/  @!P3 MOV R2, 0x4000 ;  /* 0x000040000002b802 */ /* 0x004fe20000000f00 */
[----:B--2-4-:R-:W-:Y:S10]  /*1b40*/  @P0 BRA `(.L_x_27) ;  /* 0x00000000000c0947 */ /* 0x014ff40003800000 */
[----:B------:R-:W-:-:S04]  /*1b50*/  SHF.L.U32 R3, R12, 0x1f, RZ ;  /* 0x0000001f0c037819 */ /* 0x000fc800000006ff */
[----:B------:R-:W2:Y:S02]  /*1b60*/  SYNCS.PHASECHK.TRANS64.TRYWAIT P0, [UR33+0x68], R3 ;  /* 0x00006803ff0075a7 */ /* 0x000ea40008001121 */
[----:B--2---:R-:W-:Y:S05]  /*1b70*/  @!P0 BRA `(.L_x_28) ;  /* 0x0000006000108947 */ /* 0x004fea0003800000 */
.L_x_27:
[----:B------:R2:W-:Y:S01]  /*1b80*/  @!P3 SYNCS.ARRIVE.TRANS64 RZ, [UR33], R2 ;  /* 0x00000002ffffb9a7 */ /* 0x0005e20008000021 */
[----:B------:R-:W-:-:S04]  /*1b90*/  ULOP3.LUT UR5, UR25, 0x2, URZ, 0xfc, !UPT ;  /* 0x0000000219057892 */ /* 0x000fc8000f8efcff */
[----:B------:R-:W-:-:S09]  /*1ba0*/  UISETP.NE.AND UP0, UPT, UR5, 0x2, UPT ;  /* 0x000000020500788c */ /* 0x000fd2000bf05270 */
[----:B------:R-:W-:Y:S05]  /*1bb0*/  BRA.U UP0, `(.L_x_29) ;  /* 0x0000000100047547 */ /* 0x000fea000b800000 */
[----:B------:R-:W-:Y:S05]  /*1bc0*/  BPT.TRAP 0x1 ;  /* 0x000000040000795c */ /* 0x000fea0000300000 */
.L_x_29:
[----:B------:R-:W-:Y:S04]  /*1bd0*/  BSSY.RECONVERGENT B0, `(.L_x_30) ;  /* 0x0000003000007945 */ /* 0x000fe80003800200 */
[----:B------:R-:W-:Y:S05]  /*1be0*/  @P2 BRA `(.L_x_31) ;  /* 0x0000000000042947 */ /* 0x000fea0003800000 */
[----:B------:R-:W-:Y:S05]  /*1bf0*/  BPT.TRAP 0x1 ;  /* 0x000000040000795c */ /* 0x000fea0000300000 */
.L_x_31:
[----:B------:R-:W-:Y:S05]  /*1c00*/  BSYNC.RECONVERGENT B0 ;  /* 0x0000000000007941 */ /* 0x000fea0003800200 */
.L_x_30:
[----:B------:R-:W-:Y:S02]  /*1c10*/  UIADD3 UR5, UPT, UPT, UR4, 0x1, URZ ;  /* 0x0000000104057890 */ /* 0x000fe4000fffe0ff */
[----:B------:R-:W-:Y:S02]  /*1c20*/  UIADD3 UR16, UP1, UPT, UR28, 0x80, URZ ;  /* 0x000000801c107890 */ /* 0x000fe4000ff3e0ff */
[----:B------:R-:W-:Y:S02]  /*1c30*/  UISETP.NE.AND UP0, UPT, UR5, 0xd, UPT ;  /* 0x0000000d0500788c */ /* 0x000fe4000bf05270 */
[----:B------:R-:W-:Y:S02]  /*1c40*/  USHF.L.U32 UR34, UR7, 0x6, URZ ;  /* 0x0000000607227899 */ /* 0x000fe400080006ff */
[----:B------:R-:W-:Y:S02]  /*1c50*/  USEL UR9, URZ, 0x1, UP0 ;  /* 0x00000001ff097887 */ /* 0x000fe40008000000 */
[----:B------:R-:W-:-:S02]  /*1c60*/  USEL UR5, UR5, URZ, UP0 ;  /* 0x000000ff05057287 */ /* 0x000fc40008000000 */
[----:B------:R-:W-:Y:S02]  /*1c70*/  UIADD3 UR14, UP0, UPT, UR28, 0x180, URZ ;  /* 0x000001801c0e7890 */ /* 0x000fe4000ff1e0ff */
[----:B------:R-:W-:Y:S01]  /*1c80*/  ULEA UR8, UR5, UR6, 0x3 ;  /* 0x0000000605087291 */ /* 0x000fe2000f8e18ff */
[----:B------:R-:W-:Y:S01]  /*1c90*/  LOP3.LUT R12, R12, UR9, RZ, 0x3c, !PT ;  /* 0x000000090c0c7c12 */ /* 0x000fe2000f8e3cff */
[----:B------:R-:W-:Y:S02]  /*1ca0*/  UIADD3.X UR17, UPT, UPT, URZ, UR29, URZ, UP1, !UPT ;  /* 0x0000001dff117290 */ /* 0x000fe40008ffe4ff */
[----:B------:R-:W-:Y:S01]  /*1cb0*/  UIADD3.X UR15, UPT, UPT, URZ, UR29, URZ, UP0, !UPT ;  /* 0x0000001dff0f7290 */ /* 0x000fe200087fe4ff */
[----:B-1----:R-:W-:Y:S01]  /*1cc0*/  SHF.L.U32 R0, R12, 0x1f, RZ ;  /* 0x0000001f0c007819 */ /* 0x002fe200000006ff */
[----:B------:R-:W-:Y:S01]  /*1cd0*/  UMOV UR18, 0x0 ;  /* 0x0000000000127882 */ /* 0x000fe20000000000 */
[----:B------:R-:W-:Y:S01]  /*1ce0*/  UMOV UR19, 0x10000000 ;  /* 0x1000000000137882 */ /* 0x000fe20000000000 */
[----:B------:R-:W-:Y:S01]  /*1cf0*/  UMOV UR12, UR36 ;  /* 0x00000024000c7c82 */ /* 0x000fe20008000000 */
[----:B------:R3:W4:Y:S01]  /*1d00*/  SYNCS.PHASECHK.TRANS64.TRYWAIT P0, [UR8+0x68], R0 ;  /* 0x00006800ff0075a7 */ /* 0x0007220008001108 */
[----:B------:R-:W-:Y:S01]  /*1d10*/  USHF.L.U32 UR8, UR4, 0xd, URZ ;  /* 0x0000000d04087899 */ /* 0x000fe200080006ff */
[----:B------:R-:W-:-:S02]  /*1d20*/  UMOV UR9, UR33 ;  /* 0x0000002100097c82 */ /* 0x000fc40008000000 */
[----:B------:R-:W-:Y:S01]  /*1d30*/  UMOV UR4, 0x30000 ;  /* 0x0003000000047882 */ /* 0x000fe20000000000 */
[----:B------:R-:W-:Y:S02]  /*1d40*/  ULEA UR32, UR21, UR8, 0x1 ;  /* 0x0000000815207291 */ /* 0x000fe4000f8e08ff */
[----:B------:R-:W-:Y:S02]  /*1d50*/  UIADD3 UR8, UPT, UPT, UR6, 0x1d400, UR8 ;  /* 0x0001d40006087890 */ /* 0x000fe4000fffe008 */
[----:B------:R-:W-:Y:S01]  /*1d60*/  UIADD3 UR32, UPT, UPT, UR6, 0x3400, UR32 ;  /* 0x0000340006207890 */ /* 0x000fe2000fffe020 */
[----:B------:R-:W-:Y:S01]  /*1d70*/  UMOV UR10, UR34 ;  /* 0x00000022000a7c82 */ /* 0x000fe20008000000 */
[----:B------:R-:W-:Y:S01]  /*1d80*/  UIADD3 UR7, UPT, UPT, UR7, 0x1, URZ ;  /* 0x0000000107077890 */ /* 0x000fe2000fffe0ff */
[----:B------:R-:W-:-:S03]  /*1d90*/  UMOV UR13, UR24 ;  /* 0x00000018000d7c82 */ /* 0x000fc60008000000 */
[----:B------:R-:W-:-:S03]  /*1da0*/  UISETP.NE.AND UP0, UPT, UR7, UR24, UPT ;  /* 0x000000180700728c */ /* 0x000fc6000bf05270 */
[----:B------:R1:W-:Y:S01]  /*1db0*/  UTMALDG.3D.MULTICAST [UR32], [UR16], UR4, desc[UR18] ;  /* 0x00001220100073b4 */ /* 0x0003e20008011804 */
[----:B------:R3:W-:Y:S01]  /*1dc0*/  UTMALDG.3D [UR8], [UR14], desc[UR18] ;  /* 0x000012080e0075b4 */ /* 0x0007e20008011000 */
[----:B-1----:R-:W-:-:S04]  /*1dd0*/  UMOV UR4, UR5 ;  /* 0x0000000500047c82 */ /* 0x002fc80008000000 */
[----:B---3--:R-:W-:Y:S05]  /*1de0*/  BRA.U UP0, `(.L_x_32) ;  /* 0xfffffffd004c7547 */ /* 0x008fea000b83ffff */
.L_x_26:
[----:B------:R-:W-:Y:S01]  /*1df0*/  ULEA UR4, UR5, UR6, 0x3 ;  /* 0x0000000605047291 */ /* 0x000fe2000f8e18ff */
[----:B-1----:R-:W-:Y:S01]  /*1e00*/  SHF.L.U32 R0, R12, 0x1f, RZ ;  /* 0x0000001f0c007819 */ /* 0x002fe200000006ff */
[----:B------:R-:W-:Y:S01]  /*1e10*/  @!P1 SYNCS.ARRIVE.TRANS64.A1T0 RZ, [UR6+0x108], RZ ;  /* 0x000108ffffff99a7 */ /* 0x000fe20008100006 */
[----:B------:R-:W-:-:S06]  /*1e20*/  UISETP.GT.AND UP0, UPT, UR42, UR41, UPT ;  /* 0x000000292a00728c */ /* 0x000fcc000bf04270 */
[----:B--2-4-:R1:W2:Y:S03]  /*1e30*/  SYNCS.PHASECHK.TRANS64.TRYWAIT P0, [UR4+0x68], R0 ;  /* 0x00006800ff0075a7 */ /* 0x0142a60008001104 */
[----:B------:R-:W-:Y:S05]  /*1e40*/  BRA.U !UP0, `(.L_x_33) ;  /* 0x0000000108c07547 */ /* 0x000fea000b800000 */
[----:B------:R-:W-:Y:S01]  /*1e50*/  UIADD3 UR26, UPT, UPT, UR43, UR13, URZ ;  /* 0x0000000d2b1a7290 */ /* 0x000fe2000fffe0ff */
[----:B------:R-:W-:-:S11]  /*1e60*/  UMOV UR4, UR5 ;  /* 0x0000000500047c82 */ /* 0x000fd60008000000 */
.L_x_39:
[----:B------:R-:W-:Y:S01]  /*1e70*/  ULEA UR17, UR4, UR6, 0x3 ;  /* 0x0000000604117291 */ /* 0x000fe2000f8e18ff */
[----:B--2---:R-:W-:Y:S01]  /*1e80*/  @!P3 MOV R2, 0x4000 ;  /* 0x000040000002b802 */ /* 0x004fe20000000f00 */
[----:B--2-4-:R-:W-:Y:S10]  /*1e90*/  @P0 BRA `(.L_x_34) ;  /* 0x00000000000c0947 */ /* 0x014ff40003800000 */
[----:B------:R-:W-:-:S04]  /*1ea0*/  SHF.L.U32 R3, R12, 0x1f, RZ ;  /* 0x0000001f0c037819 */ /* 0x000fc800000006ff */
[----:B------:R-:W2:Y:S02]  /*1eb0*/  SYNCS.PHASECHK.TRANS64.TRYWAIT P0, [UR17+0x68], R3 ;  /* 0x00006803ff0075a7 */ /* 0x000ea40008001111 */
[----:B--2---:R-:W-:Y:S05]  /*1ec0*/  @!P0 BRA `(.L_x_35) ;  /* 0x0000005c00548947 */ /* 0x004fea0003800000 */
.L_x_34:
[----:B------:R2:W-:Y:S01]  /*1ed0*/  @!P3 SYNCS.ARRIVE.TRANS64 RZ, [UR17], R2 ;  /* 0x00000002ffffb9a7 */ /* 0x0005e20008000011 */
[----:B------:R-:W-:-:S04]  /*1ee0*/  ULOP3.LUT UR5, UR25, 0x2, URZ, 0xfc, !UPT ;  /* 0x0000000219057892 */ /* 0x000fc8000f8efcff */
[----:B------:R-:W-:-:S09]  /*1ef0*/  UISETP.NE.AND UP0, UPT, UR5, 0x2, UPT ;  /* 0x000000020500788c */ /* 0x000fd2000bf05270 */
[----:B------:R-:W-:Y:S05]  /*1f00*/  BRA.U UP0, `(.L_x_36) ;  /* 0x0000000100047547 */ /* 0x000fea000b800000 */
[----:B------:R-:W-:Y:S05]  /*1f10*/  BPT.TRAP 0x1 ;  /* 0x000000040000795c */ /* 0x000fea0000300000 */
.L_x_36:
[----:B------:R-:W-:Y:S04]  /*1f20*/  BSSY.RECONVERGENT B0, `(.L_x_37) ;  /* 0x0000003000007945 */ /* 0x000fe80003800200 */
[----:B------:R-:W-:Y:S05]  /*1f30*/  @P2 BRA `(.L_x_38) ;  /* 0x0000000000042947 */ /* 0x000fea0003800000 */
[----:B------:R-:W-:Y:S05]  /*1f40*/  BPT.TRAP 0x1 ;  /* 0x000000040000795c */ /* 0x000fea0000300000 */
.L_x_38:
[----:B------:R-:W-:Y:S05]  /*1f50*/  BSYNC.RECONVERGENT B0 ;  /* 0x0000000000007941 */ /* 0x000fea0003800200 */
.L_x_37:
[----:B------:R-:W-:Y:S02]  /*1f60*/  UIADD3 UR5, UPT, UPT, UR4, 0x1, URZ ;  /* 0x0000000104057890 */ /* 0x000fe4000fffe0ff */
[----:B------:R-:W-:Y:S02]  /*1f70*/  UIADD3 UR14, UP1, UPT, UR28, 0x80, URZ ;  /* 0x000000801c0e7890 */ /* 0x000fe4000ff3e0ff */
[----:B------:R-:W-:Y:S02]  /*1f80*/  UISETP.NE.AND UP0, UPT, UR5, 0xd, UPT ;  /* 0x0000000d0500788c */ /* 0x000fe4000bf05270 */
[----:B------:R-:W-:Y:S02]  /*1f90*/  USHF.L.U32 UR18, UR13, 0x6, URZ ;  /* 0x000000060d127899 */ /* 0x000fe400080006ff */
[----:B------:R-:W-:Y:S02]  /*1fa0*/  USEL UR8, URZ, 0x1, UP0 ;  /* 0x00000001ff087887 */ /* 0x000fe40008000000 */
[----:B------:R-:W-:-:S02]  /*1fb0*/  USEL UR5, UR5, URZ, UP0 ;  /* 0x000000ff05057287 */ /* 0x000fc40008000000 */
[----:B------:R-:W-:Y:S02]  /*1fc0*/  UIADD3 UR22, UP0, UPT, UR28, 0x180, URZ ;  /* 0x000001801c167890 */ /* 0x000fe4000ff1e0ff */
[----:B------:R-:W-:Y:S01]  /*1fd0*/  LOP3.LUT R12, R12, UR8, RZ, 0x3c, !PT ;  /* 0x000000080c0c7c12 */ /* 0x000fe2000f8e3cff */
[----:B------:R-:W-:Y:S02]  /*1fe0*/  USHF.L.U32 UR8, UR4, 0xd, URZ ;  /* 0x0000000d04087899 */ /* 0x000fe400080006ff */
[----:B------:R-:W-:Y:S01]  /*1ff0*/  ULEA UR7, UR5, UR6, 0x3 ;  /* 0x0000000605077291 */ /* 0x000fe2000f8e18ff */
[----:B-1----:R-:W-:Y:S01]  /*2000*/  SHF.L.U32 R0, R12, 0x1f, RZ ;  /* 0x0000001f0c007819 */ /* 0x002fe200000006ff */
[----:B------:R-:W-:Y:S02]  /*2010*/  ULEA UR16, UR21, UR8, 0x1 ;  /* 0x0000000815107291 */ /* 0x000fe4000f8e08ff */
[----:B------:R-:W-:Y:S02]  /*2020*/  UIADD3.X UR15, UPT, UPT, URZ, UR29, URZ, UP1, !UPT ;  /* 0x0000001dff0f7290 */ /* 0x000fe40008ffe4ff */
[----:B------:R-:W-:-:S02]  /*2030*/  UIADD3 UR16, UPT, UPT, UR6, 0x3400, UR16 ;  /* 0x0000340006107890 */ /* 0x000fc4000fffe010 */
[----:B------:R-:W-:Y:S01]  /*2040*/  UIADD3 UR8, UPT, UPT, UR6, 0x1d400, UR8 ;  /* 0x0001d40006087890 */ /* 0x000fe2000fffe008 */
[----:B------:R3:W4:Y:S01]  /*2050*/  SYNCS.PHASECHK.TRANS64.TRYWAIT P0, [UR7+0x68], R0 ;  /* 0x00006800ff0075a7 */ /* 0x0007220008001107 */
[----:B------:R-:W-:Y:S01]  /*2060*/  UIADD3.X UR23, UPT, UPT, URZ, UR29, URZ, UP0, !UPT ;  /* 0x0000001dff177290 */ /* 0x000fe200087fe4ff */
[----:B------:R-:W-:Y:S01]  /*2070*/  UMOV UR4, 0x30000 ;  /* 0x0003000000047882 */ /* 0x000fe20000000000 */
[----:B------:R-:W-:Y:S01]  /*2080*/  UMOV UR30, 0x0 ;  /* 0x00000000001e7882 */ /* 0x000fe20000000000 */
[----:B------:R-:W-:Y:S01]  /*2090*/  UMOV UR31, 0x10000000 ;  /* 0x10000000001f7882 */ /* 0x000fe20000000000 */
[----:B------:R-:W-:Y:S01]  /*20a0*/  UMOV UR19, UR35 ;  /* 0x0000002300137c82 */ /* 0x000fe20008000000 */
[----:B------:R-:W-:Y:S01]  /*20b0*/  UMOV UR20, UR36 ;  /* 0x0000002400147c82 */ /* 0x000fe20008000000 */
[----:B------:R-:W-:Y:S01]  /*20c0*/  UMOV UR12, UR36 ;  /* 0x00000024000c7c82 */ /* 0x000fe20008000000 */
[----:B------:R-:W-:Y:S01]  /*20d0*/  UMOV UR9, UR17 ;  /* 0x0000001100097c82 */ /* 0x000fe20008000000 */
[----:B------:R-:W-:Y:S01]  /*20e0*/  UMOV UR10, UR18 ;  /* 0x00000012000a7c82 */ /* 0x000fe20008000000 */
[----:B------:R1:W-:Y:S01]  /*20f0*/  UTMALDG.3D.MULTICAST [UR16], [UR14], UR4, desc[UR30] ;  /* 0x00001e100e0073b4 */ /* 0x0003e20008011804 */
[----:B------:R-:W-:-:S04]  /*2100*/  UIADD3 UR13, UPT, UPT, UR13, 0x1, URZ ;  /* 0x000000010d0d7890 */ /* 0x000fc8000fffe0ff */
[----:B------:R-:W-:Y:S01]  /*2110*/  UISETP.NE.AND UP0, UPT, UR13, UR26, UPT ;  /* 0x0000001a0d00728c */ /* 0x000fe2000bf05270 */
[----:B------:R3:W-:Y:S01]  /*2120*/  UTMALDG.3D [UR8], [UR22], desc[UR30] ;  /* 0x00001e08160075b4 */ /* 0x0007e20008011000 */
[----:B-1----:R-:W-:-:S07]  /*2130*/  UMOV UR4, UR5 ;  /* 0x0000000500047c82 */ /* 0x002fce0008000000 */
[----:B---3--:R-:W-:Y:S05]  /*2140*/  BRA.U UP0, `(.L_x_39) ;  /* 0xfffffffd00487547 */ /* 0x008fea000b83ffff */
.L_x_33:
[C---:B------:R-:W-:Y:S01]  /*2150*/  LEA R3, R11.reuse, UR6, 0x3 ;  /* 0x000000060b037c11 */ /* 0x040fe2000f8e18ff */
[----:B------:R-:W-:Y:S01]  /*2160*/  NOP ;  /* 0x0000000000007918 */ /* 0x000fe20000000000 */
[----:B-1----:R-:W-:Y:S02]  /*2170*/  SHF.L.U32 R0, R10, 0x1f, RZ ;  /* 0x0000001f0a007819 */ /* 0x002fe400000006ff */
[----:B------:R-:W-:Y:S02]  /*2180*/  LEA R4, R11, UR6, 0x4 ;  /* 0x000000060b047c11 */ /* 0x000fe4000f8e20ff */
[----:B--2-4-:R-:W1:Y:S02]  /*2190*/  SYNCS.PHASECHK.TRANS64.TRYWAIT P0, [R3+URZ+0x110], R0 ;  /* 0x00011000030075a7 */ /* 0x014e6400080011ff */
[----:B-1----:R-:W-:Y:S05]  /*21a0*/  @!P0 BRA `(.L_x_40) ;  /* 0x0000005800b48947 */ /* 0x002fea0003800000 */
.L_x_135:
[----:B------:R-:W2:Y:S01]  /*21b0*/  LDS.128 R4, [R4+0x1a0] ;  /* 0x0001a00004047984 */ /* 0x000ea20000000c00 */
[----:B------:R-:W-:Y:S01]  /*21c0*/  UISETP.GE.AND UP0, UPT, UR40, 0x1, UPT ;  /* 0x000000012800788c */ /* 0x000fe2000bf06270 */
[----:B------:R-:W-:Y:S01]  /*21d0*/  @!PT LDS RZ, [RZ] ;  /* 0x00000000fffff984 */ /* 0x000fe20000000800 */
[----:B------:R-:W-:Y:S01]  /*21e0*/  @!PT LDS RZ, [RZ] ;  /* 0x00000000fffff984 */ /* 0x000fe20000000800 */
[----:B------:R-:W-:Y:S01]  /*21f0*/  @!PT LDS RZ, [RZ] ;  /* 0x00000000fffff984 */ /* 0x000fe20000000800 */
[----:B------:R-:W-:Y:S01]  /*2200*/  @!PT LDS RZ, [RZ] ;  /* 0x00000000fffff984 */ /* 0x000fe20000000800 */
[----:B------:R3:W-:Y:S06]  /*2210*/  MEMBAR.ALL.CTA ;  /* 0x0000000000007992 */ /* 0x0007ec0000008000 */
[----:B---3--:R-:W3:Y:S01]  /*2220*/  FENCE.VIEW.ASYNC.S ;  /* 0x00000000000073c6 */ /* 0x008ee20000000000 */
[----:B--2---:R-:W-:-:S13]  /*2230*/  LOP3.LUT P0, RZ, R6, 0x1, RZ, 0xc0, !PT ;  /* 0x0000000106ff7812 */ /* 0x004fda000780c0ff */
[----:B---3--:R-:W-:Y:S01]  /*2240*/  VOTEU.ANY UP1, P0 ;  /* 0x0000000000ff7886 */ /* 0x008fe20000020100 */
[----:B------:R-:W-:-:S13]  /*2250*/  PLOP3.LUT P0, PT, PT, PT, UP1, 0x80, 0x8 ;  /* 0x000000000008781c */ /* 0x000fda0003f0f018 */
[----:B-1----:R-:W-:Y:S02]  /*2260*/  @P0 LOP3.LUT R0, R5, 0xffff, RZ, 0xc0, !PT ;  /* 0x0000ffff05000812 */ /* 0x002fe400078ec0ff */
[----:B------:R-:W-:Y:S02]  /*2270*/  @P0 MOV R2, R4 ;  /* 0x0000000400020202 */ /* 0x000fe40000000f00 */
[----:B------:R-:W-:Y:S01]  /*2280*/  @P0 R2UR UR7, R0 ;  /* 0x00000000000702ca */ /* 0x000fe200000e0000 */
[----:B------:R-:W-:Y:S01]  /*2290*/  VIADD R0, R3, 0x120 ;  /* 0x0000012003007836 */ /* 0x000fe20000000000 */
[----:B------:R-:W-:Y:S02]  /*22a0*/  @P0 SHF.R.U32.HI R4, RZ, 0x10, R5 ;  /* 0x00000010ff040819 */ /* 0x000fe40000011605 */
[----:B------:R-:W-:Y:S02]  /*22b0*/  @P0 R2UR UR8, R2 ;  /* 0x00000000020802ca */ /* 0x000fe400000e0000 */
[----:B------:R-:W-:-:S02]  /*22c0*/  PRMT R0, RZ, 0x654, R0 ;  /* 0x00000654ff007816 */ /* 0x000fc40000000000 */
[----:B------:R-:W-:Y:S02]  /*22d0*/  @P0 R2UR UR4, R4 ;  /* 0x00000000040402ca */ /* 0x000fe400000e0000 */
[----:B------:R1:W-:Y:S03]  /*22e0*/  SYNCS.ARRIVE.TRANS64.RED.A1T0 RZ, [R0+URZ], RZ ;  /* 0x000000ff00ff79a7 */ /* 0x0003e600081004ff */
[----:B------:R-:W-:-:S04]  /*22f0*/  @UP1 UMOV UR27, UR7 ;  /* 0x00000007001b1c82 */ /* 0x000fc80008000000 */
[----:B------:R-:W-:-:S04]  /*2300*/  @UP1 UMOV UR37, UR8 ;  /* 0x0000000800251c82 */ /* 0x000fc80008000000 */
[----:B------:R-:W-:Y:S01]  /*2310*/  @UP1 UMOV UR36, UR4 ;  /* 0x0000000400241c82 */ /* 0x000fe20008000000 */
[----:B------:R-:W-:Y:S05]  /*2320*/  BRA.U !UP0, `(.L_x_41) ;  /* 0x0000000108d47547 */ /* 0x000fea000b800000 */
[----:B------:R-:W2:Y:S01]  /*2330*/  LDCU.128 UR12, c[0x0][0xb10] ;  /* 0x00016200ff0c77ac */ /* 0x000ea20008000c00 */
[----:B------:R-:W3:Y:S01]  /*2340*/  LDCU UR26, c[0x0][0xb20] ;  /* 0x00016400ff1a77ac */ /* 0x000ee20008000800 */
[----:B------:R-:W4:Y:S01]  /*2350*/  LDCU UR20, c[0x0][0xb0c] ;  /* 0x00016180ff1477ac */ /* 0x000f220008000800 */
[----:B------:R-:W1:Y:S01]  /*2360*/  LDCU.64 UR10, c[0x0][0xb28] ;  /* 0x00016500ff0a77ac */ /* 0x000e620008000a00 */
[----:B------:R-:W-:Y:S02]  /*2370*/  UISETP.NE.AND UP3, UPT, UR40, 0x1, UPT ;  /* 0x000000012800788c */ /* 0x000fe4000bf65270 */
[----:B--2---:R-:W-:Y:S02]  /*2380*/  UIMAD.WIDE.U32 UR16, UR38, UR15, URZ ;  /* 0x0000000f261072a5 */ /* 0x004fe4000f8e00ff */
[----:B------:R-:W-:Y:S02]  /*2390*/  UIMAD.WIDE.U32 UR8, UR39, UR12, URZ ;  /* 0x0000000c270872a5 */ /* 0x000fe4000f8e00ff */
[----:B------:R-:W-:-:S02]  /*23a0*/  UISETP.NE.AND UP0, UPT, UR14, 0x1, UPT ;  /* 0x000000010e00788c */ /* 0x000fc4000bf05270 */
[----:B------:R-:W-:Y:S01]  /*23b0*/  UIMAD.WIDE.U32 UR22, UR27, UR15, URZ ;  /* 0x0000000f1b1672a5 */ /* 0x000fe2000f8e00ff */
[----:B------:R-:W-:Y:S02]  /*23c0*/  UMOV UR16, UR17 ;  /* 0x0000001100107c82 */ /* 0x000fe40008000000 */
[----:B------:R-:W-:Y:S01]  /*23d0*/  UMOV UR8, UR9 ;  /* 0x0000000900087c82 */ /* 0x000fe20008000000 */
[----:B---3--:R-:W-:Y:S02]  /*23e0*/  USHF.R.U32.HI UR16, URZ, UR26, UR16 ;  /* 0x0000001aff107299 */ /* 0x008fe40008011610 */
[----:B----4-:R-:W-:Y:S02]  /*23f0*/  UISETP.NE.AND UP2, UPT, UR20, 0x1, UPT ;  /* 0x000000011400788c */ /* 0x010fe4000bf45270 */
[----:B------:R-:W-:Y:S02]  /*2400*/  USHF.R.U32.HI UR8, URZ, UR13, UR8 ;  /* 0x0000000dff087299 */ /* 0x000fe40008011608 */
[----:B------:R-:W-:-:S02]  /*2410*/  USEL UR7, UR38, UR16, !UP0 ;  /* 0x0000001026077287 */ /* 0x000fc4000c000000 */
[----:B------:R-:W-:Y:S02]  /*2420*/  USEL UR8, UR39, UR8, !UP2 ;  /* 0x0000000827087287 */ /* 0x000fe4000d000000 */
[----:B-1----:R-:W-:Y:S01]  /*2430*/  UIMAD.WIDE.U32 UR16, UR7, UR10, URZ ;  /* 0x0000000a071072a5 */ /* 0x002fe2000f8e00ff */
[----:B------:R-:W-:Y:S01]  /*2440*/  UMOV UR4, UR23 ;  /* 0x0000001700047c82 */ /* 0x000fe20008000000 */
[----:B------:R-:W-:Y:S02]  /*2450*/  UIMAD.WIDE.U32 UR18, UR37, UR12, URZ ;  /* 0x0000000c251272a5 */ /* 0x000fe4000f8e00ff */
[----:B------:R-:W-:-:S03]  /*2460*/  UIMAD.WIDE.U32 UR22, UR8, UR10, URZ ;  /* 0x0000000a081672a5 */ /* 0x000fc6000f8e00ff */
[----:B------:R-:W-:Y:S01]  /*2470*/  UMOV UR16, UR17 ;  /* 0x0000001100107c82 */ /* 0x000fe20008000000 */
[----:B------:R-:W-:Y:S02]  /*2480*/  USHF.R.U32.HI UR4, URZ, UR26, UR4 ;  /* 0x0000001aff047299 */ /* 0x000fe40008011604 */
[----:B------:R-:W-:Y:S01]  /*2490*/  @UP3 USHF.R.U32.HI UR7, URZ, UR11, UR16 ;  /* 0x0000000bff073299 */ /* 0x000fe20008011610 */
[----:B------:R-:W-:Y:S01]  /*24a0*/  UMOV UR18, UR19 ;  /* 0x0000001300127c82 */ /* 0x000fe20008000000 */
[----:B------:R-:W-:Y:S01]  /*24b0*/  UMOV UR22, UR23 ;  /* 0x0000001700167c82 */ /* 0x000fe20008000000 */
[----:B------:R-:W-:Y:S02]  /*24c0*/  USHF.R.U32.HI UR13, URZ, UR13, UR18 ;  /* 0x0000000dff0d7299 */ /* 0x000fe40008011612 */
[----:B------:R-:W-:Y:S02]  /*24d0*/  USEL UR4, UR27, UR4, !UP0 ;  /* 0x000000041b047287 */ /* 0x000fe4000c000000 */
[----:B------:R-:W-:-:S02]  /*24e0*/  @UP3 USHF.R.U32.HI UR8, URZ, UR11, UR22 ;  /* 0x0000000bff083299 */ /* 0x000fc40008011616 */
[----:B------:R-:W-:Y:S02]  /*24f0*/  UIMAD UR9, UR40, UR7, URZ ;  /* 0x00000007280972a4 */ /* 0x000fe4000f8e02ff */
[----:B------:R-:W-:Y:S02]  /*2500*/  USEL UR7, UR37, UR13, !UP2 ;  /* 0x0000000d25077287 */ /* 0x000fe4000d000000 */
[----:B------:R-:W-:Y:S02]  /*2510*/  UIMAD UR12, UR40, UR8, URZ ;  /* 0x00000008280c72a4 */ /* 0x000fe4000f8e02ff */
[----:B------:R-:W-:Y:S02]  /*2520*/  UISETP.GE.AND UP0, UPT, UR4, UR9, UPT ;  /* 0x000000090400728c */ /* 0x000fe4000bf06270 */
[----:B------:R-:W-:Y:S02]  /*2530*/  UIMAD.WIDE.U32 UR16, UR4, UR10, URZ ;  /* 0x0000000a041072a5 */ /* 0x000fe4000f8e00ff */
[----:B------:R-:W-:-:S02]  /*2540*/  UISETP.GE.OR UP0, UPT, UR7, UR12, UP0 ;  /* 0x0000000c0700728c */ /* 0x000fc40008706670 */
        /* <DEDUP_REMOVED lines=19> */
.L_x_41:
[----:B------:R-:W2:Y:S02]  /*2680*/  LDCU UR4, c[0x0][0xb30] ;  /* 0x00016600ff0477ac */ /* 0x000ea40008000800 */
[----:B--2---:R-:W-:-:S09]  /*2690*/  UISETP.NE.AND UP0, UPT, UR4, 0x1, UPT ;  /* 0x000000010400788c */ /* 0x004fd2000bf05270 */
[----:B------:R-:W-:Y:S05]  /*26a0*/  BRA.U UP0, `(.L_x_42) ;  /* 0x0000000100447547 */ /* 0x000fea000b800000 */
[----:B------:R-:W2:Y:S01]  /*26b0*/  LDCU.128 UR12, c[0x0][0xb10] ;  /* 0x00016200ff0c77ac */ /* 0x000ea20008000c00 */
[----:B------:R-:W3:Y:S01]  /*26c0*/  LDCU UR16, c[0x0][0xb0c] ;  /* 0x00016180ff1077ac */ /* 0x000ee20008000800 */
[----:B------:R-:W4:Y:S01]  /*26d0*/  LDCU UR17, c[0x0][0xb20] ;  /* 0x00016400ff1177ac */ /* 0x000f220008000800 */
[----:B--2---:R-:W-:Y:S02]  /*26e0*/  UIMAD.WIDE.U32 UR10, UR37, UR12, URZ ;  /* 0x0000000c250a72a5 */ /* 0x004fe4000f8e00ff */
[----:B------:R-:W-:Y:S02]  /*26f0*/  UIMAD.WIDE.U32 UR8, UR27, UR15, URZ ;  /* 0x0000000f1b0872a5 */ /* 0x000fe4000f8e00ff */
[----:B---3--:R-:W-:Y:S02]  /*2700*/  UISETP.NE.AND UP2, UPT, UR16, 0x1, UPT ;  /* 0x000000011000788c */ /* 0x008fe4000bf45270 */
[----:B------:R-:W-:Y:S01]  /*2710*/  UISETP.NE.AND UP0, UPT, UR14, 0x1, UPT ;  /* 0x000000010e00788c */ /* 0x000fe2000bf05270 */
[----:B------:R-:W-:-:S02]  /*2720*/  UMOV UR7, UR11 ;  /* 0x0000000b00077c82 */ /* 0x000fc40008000000 */
[----:B------:R-:W-:Y:S01]  /*2730*/  UMOV UR4, UR9 ;  /* 0x0000000900047c82 */ /* 0x000fe20008000000 */
[----:B------:R-:W-:Y:S02]  /*2740*/  USHF.R.U32.HI UR7, URZ, UR13, UR7 ;  /* 0x0000000dff077299 */ /* 0x000fe40008011607 */
[----:B----4-:R-:W-:Y:S02]  /*2750*/  USHF.R.U32.HI UR4, URZ, UR17, UR4 ;  /* 0x00000011ff047299 */ /* 0x010fe40008011604 */
[----:B------:R-:W-:Y:S02]  /*2760*/  USEL UR7, UR37, UR7, !UP2 ;  /* 0x0000000725077287 */ /* 0x000fe4000d000000 */
[----:B------:R-:W-:-:S04]  /*2770*/  USEL UR4, UR27, UR4, !UP0 ;  /* 0x000000041b047287 */ /* 0x000fc8000c000000 */
[----:B------:R-:W-:Y:S02]  /*2780*/  UIADD3 UR8, UPT, UPT, UR7, -UR4, URZ ;  /* 0x8000000407087290 */ /* 0x000fe4000fffe0ff */
[----:B------:R-:W-:Y:S02]  /*2790*/  UIADD3 UR4, UPT, UPT, -UR7, UR4, URZ ;  /* 0x0000000407047290 */ /* 0x000fe4000fffe1ff */
[----:B------:R-:W-:Y:S02]  /*27a0*/  UIMAD UR27, UR8, UR14, UR27 ;  /* 0x0000000e081b72a4 */ /* 0x000fe4000f8e021b */
[----:B------:R-:W-:-:S12]  /*27b0*/  UIMAD UR37, UR4, UR16, UR37 ;  /* 0x00000010042572a4 */ /* 0x000fd8000f8e0225 */
.L_x_42:
[----:B------:R-:W-:Y:S01]  /*27c0*/  VIADD R11, R11, 0x1 ;  /* 0x000000010b0b7836 */ /* 0x000fe20000000000 */
[----:B------:R-:W-:Y:S02]  /*27d0*/  R2UR UR7, R48 ;  /* 0x00000000300772ca */ /* 0x000fe400000e0000 */
[----:B------:R-:W-:Y:S02]  /*27e0*/  R2UR UR4, R47 ;  /* 0x000000002f0472ca */ /* 0x000fe400000e0000 */
[C---:B------:R-:W-:Y:S02]  /*27f0*/  ISETP.NE.AND P0, PT, R11.reuse, 0x2, PT ;  /* 0x000000020b00780c */ /* 0x040fe40003f05270 */
[----:B------:R-:W-:Y:S02]  /*2800*/  PLOP3.LUT P1, PT, PT, PT, PT, 0x80, 0x8 ;  /* 0x000000000008781c */ /* 0x000fe40003f2f070 */
[----:B-1----:R-:W-:Y:S02]  /*2810*/  SEL R0, RZ, 0x1, P0 ;  /* 0x00000001ff007807 */ /* 0x002fe40000000000 */
[----:B------:R-:W-:-:S02]  /*2820*/  SEL R11, R11, RZ, P0 ;  /* 0x000000ff0b0b7207 */ /* 0x000fc40000000000 */
[----:B------:R-:W-:Y:S01]  /*2830*/  LOP3.LUT R10, R10, R0, RZ, 0x3c, !PT ;  /* 0x000000000a0a7212 */ /* 0x000fe200078e3cff */
[----:B------:R-:W-:Y:S02]  /*2840*/  UIADD3 UR26, UPT, UPT, UR37, UR7, URZ ;  /* 0x00000007251a7290 */ /* 0x000fe4000fffe0ff */
[----:B------:R-:W-:Y:S01]  /*2850*/  UIADD3 UR30, UPT, UPT, UR27, UR4, URZ ;  /* 0x000000041b1e7290 */ /* 0x000fe2000fffe0ff */
[----:B------:R-:W-:Y:S11]  /*2860*/  BRA.U UP1, `(.L_x_43) ;  /* 0xfffffff1013c7547 */ /* 0x000ff6000b83ffff */
[----:B------:R-:W-:Y:S01]  /*2870*/  UIADD3 UR7, UPT, UPT, UR6, 0x68, URZ ;  /* 0x0000006806077890 */ /* 0x000fe2000fffe0ff */
[----:B------:R-:W-:-:S03]  /*2880*/  SHF.L.U32 R2, R12, 0x1f, RZ ;  /* 0x0000001f0c027819 */ /* 0x000fc600000006ff */
[----:B------:R-:W-:-:S09]  /*2890*/  ULEA UR4, UR5, UR7, 0x3 ;  /* 0x0000000705047291 */ /* 0x000fd2000f8e18ff */
[----:B------:R-:W1:Y:S02]  /*28a0*/  SYNCS.PHASECHK.TRANS64.TRYWAIT P0, [UR4], R2 ;  /* 0x00000002ff0075a7 */ /* 0x000e640008001104 */
[----:B-1----:R-:W-:Y:S05]  /*28b0*/  @!P0 BRA `(.L_x_44) ;  /* 0x0000005400048947 */ /* 0x002fea0003800000 */
.L_x_137:
[----:B------:R-:W-:-:S04]  /*28c0*/  UIADD3 UR4, UPT, UPT, UR5, 0x1, URZ ;  /* 0x0000000105047890 */ /* 0x000fc8000fffe0ff */
[----:B------:R-:W-:-:S04]  /*28d0*/  UISETP.NE.AND UP0, UPT, UR4, 0xd, UPT ;  /* 0x0000000d0400788c */ /* 0x000fc8000bf05270 */
[----:B------:R-:W-:Y:S02]  /*28e0*/  USEL UR6, URZ, 0x1, UP0 ;  /* 0x00000001ff067887 */ /* 0x000fe40008000000 */
[----:B------:R-:W-:-:S04]  /*28f0*/  USEL UR4, UR4, URZ, UP0 ;  /* 0x000000ff04047287 */ /* 0x000fc80008000000 */
[----:B------:R-:W-:Y:S01]  /*2900*/  ULEA UR5, UR4, UR7, 0x3 ;  /* 0x0000000704057291 */ /* 0x000fe2000f8e18ff */
[----:B-1----:R-:W-:-:S04]  /*2910*/  LOP3.LUT R2, R12, UR6, RZ, 0x3c, !PT ;  /* 0x000000060c027c12 */ /* 0x002fc8000f8e3cff */
[----:B------:R-:W-:-:S04]  /*2920*/  SHF.L.U32 R3, R2, 0x1f, RZ ;  /* 0x0000001f02037819 */ /* 0x000fc800000006ff */
[----:B------:R-:W1:Y:S02]  /*2930*/  SYNCS.PHASECHK.TRANS64.TRYWAIT P0, [UR5], R3 ;  /* 0x00000003ff0075a7 */ /* 0x000e640008001105 */
[----:B-1----:R-:W-:Y:S05]  /*2940*/  @!P0 BRA `(.L_x_45) ;  /* 0x0000005000f88947 */ /* 0x002fea0003800000 */
.L_x_139:
[----:B------:R-:W-:-:S04]  /*2950*/  UIADD3 UR4, UPT, UPT, UR4, 0x1, URZ ;  /* 0x0000000104047890 */ /* 0x000fc8000fffe0ff */
[----:B------:R-:W-:-:S04]  /*2960*/  UISETP.NE.AND UP0, UPT, UR4, 0xd, UPT ;  /* 0x0000000d0400788c */ /* 0x000fc8000bf05270 */
[----:B------:R-:W-:Y:S02]  /*2970*/  USEL UR6, URZ, 0x1, UP0 ;  /* 0x00000001ff067887 */ /* 0x000fe40008000000 */
[----:B------:R-:W-:-:S04]  /*2980*/  USEL UR4, UR4, URZ, UP0 ;  /* 0x000000ff04047287 */ /* 0x000fc80008000000 */
[----:B------:R-:W-:Y:S01]  /*2990*/  ULEA UR5, UR4, UR7, 0x3 ;  /* 0x0000000704057291 */ /* 0x000fe2000f8e18ff */
[----:B------:R-:W-:-:S04]  /*29a0*/  LOP3.LUT R2, R2, UR6, RZ, 0x3c, !PT ;  /* 0x0000000602027c12 */ /* 0x000fc8000f8e3cff */
[----:B-1----:R-:W-:-:S04]  /*29b0*/  SHF.L.U32 R3, R2, 0x1f, RZ ;  /* 0x0000001f02037819 */ /* 0x002fc800000006ff */
[----:B------:R-:W1:Y:S02]  /*29c0*/  SYNCS.PHASECHK.TRANS64.TRYWAIT P0, [UR5], R3 ;  /* 0x00000003ff0075a7 */ /* 0x000e640008001105 */
[----:B-1----:R-:W-:Y:S05]  /*29d0*/  @!P0 BRA `(.L_x_46) ;  /* 0x0000005000ec8947 */ /* 0x002fea0003800000 */
.L_x_141:
        /* <DEDUP_REMOVED lines=9> */
.L_x_143:
        /* <DEDUP_REMOVED lines=9> */
.L_x_145:
        /* <DEDUP_REMOVED lines=9> */
.L_x_147:
        /* <DEDUP_REMOVED lines=9> */
.L_x_149:
        /* <DEDUP_REMOVED lines=9> */
.L_x_151:
        /* <DEDUP_REMOVED lines=9> */
.L_x_153:
        /* <DEDUP_REMOVED lines=9> */
.L_x_155:
        /* <DEDUP_REMOVED lines=9> */
.L_x_157:
        /* <DEDUP_REMOVED lines=9> */
.L_x_159:
[----:B------:R-:W-:-:S04]  /*2ef0*/  UIADD3 UR4, UPT, UPT, UR4, 0x1, URZ ;  /* 0x0000000104047890 */ /* 0x000fc8000fffe0ff */
[----:B------:R-:W-:-:S04]  /*2f00*/  UISETP.NE.AND UP0, UPT, UR4, 0xd, UPT ;  /* 0x0000000d0400788c */ /* 0x000fc8000bf05270 */
[----:B------:R-:W-:Y:S02]  /*2f10*/  USEL UR5, URZ, 0x1, UP0 ;  /* 0x00000001ff057887 */ /* 0x000fe40008000000 */
[----:B------:R-:W-:-:S04]  /*2f20*/  USEL UR4, UR4, URZ, UP0 ;  /* 0x000000ff04047287 */ /* 0x000fc80008000000 */
[----:B------:R-:W-:Y:S01]  /*2f30*/  ULEA UR4, UR4, UR7, 0x3 ;  /* 0x0000000704047291 */ /* 0x000fe2000f8e18ff */
[----:B------:R-:W-:-:S04]  /*2f40*/  LOP3.LUT R2, R2, UR5, RZ, 0x3c, !PT ;  /* 0x0000000502027c12 */ /* 0x000fc8000f8e3cff */
[----:B------:R-:W-:Y:S01]  /*2f50*/  SHF.L.U32 R2, R2, 0x1f, RZ ;  /* 0x0000001f02027819 */ /* 0x000fe200000006ff */
[----:B-1----:R-:W-:-:S07]  /*2f60*/  IMAD.U32 R0, RZ, RZ, UR4 ;  /* 0x00000004ff007e24 */ /* 0x002fce000f8e00ff */
.L_x_56:
[----:B-1----:R1:W2:Y:S02]  /*2f70*/  SYNCS.PHASECHK.TRANS64.TRYWAIT P0, [R0+URZ], R2 ;  /* 0x00000002000075a7 */ /* 0x0022a400080011ff */
[----:B--2---:R-:W-:Y:S05]  /*2f80*/  @!P0 NANOSLEEP.SYNCS 0x989680 ;  /* 0x009896800000895d */ /* 0x004fea0003900000 */
[----:B------:R-:W2:Y:S02]  /*2f90*/  @!P0 SYNCS.PHASECHK.TRANS64 P0, [R0+URZ], R2 ;  /* 0x00000002000085a7 */ /* 0x000ea400080010ff */
[----:B--2---:R-:W-:Y:S05]  /*2fa0*/  @P0 EXIT ;  /* 0x000000000000094d */ /* 0x004fea0003800000 */
[----:B------:R-:W-:Y:S05]  /*2fb0*/  BRA `(.L_x_56) ;  /* 0xfffffffc00ec7947 */ /* 0x000fea000383ffff */
.L_x_23:
[----:B------:R-:W-:-:S04]  /*2fc0*/  UISETP.NE.AND UP0, UPT, UR54, URZ, UPT ;  /* 0x000000ff3600728c */ /* 0x000fc8000bf05270 */
[----:B------:R-:W-:-:S09]  /*2fd0*/  UISETP.NE.OR UP0, UPT, UR22, 0x1, UP0 ;  /* 0x000000011600788c */ /* 0x000fd20008705670 */
[----:B------:R-:W-:Y:S05]  /*2fe0*/  BRA.U UP0, `(.L_x_57) ;  /* 0x0000000500487547 */ /* 0x000fea000b800000 */
[----:B------:R-:W-:Y:S01]  /*2ff0*/  ISETP.GE.U32.AND P2, PT, R0, 0x2, PT ;  /* 0x000000020000780c */ /* 0x000fe20003f46070 */
[----:B------:R-:W-:Y:S01]  /*3000*/  IMAD.MOV.U32 R12, RZ, RZ, 0x1 ;  /* 0x00000001ff0c7424 */ /* 0x000fe200078e00ff */
[----:B------:R-:W-:Y:S02]  /*3010*/  CS2R R10, SRZ ;  /* 0x00000000000a7805 */ /* 0x000fe4000001ff00 */
[----:B------:R-:W-:Y:S01]  /*3020*/  CS2R R8, SRZ ;  /* 0x0000000000087805 */ /* 0x000fe2000001ff00 */
[----:B------:R-:W-:Y:S01]  /*3030*/  UMOV UR6, 0x400 ;  /* 0x0000040000067882 */ /* 0x000fe20000000000 */
[----:B------:R-:W-:Y:S01]  /*3040*/  UMOV UR5, URZ ;  /* 0x000000ff00057c82 */ /* 0x000fe20008000000 */
[----:B------:R-:W-:-:S12]  /*3050*/  ULEA UR6, UR54, UR6, 0x18 ;  /* 0x0000000636067291 */ /* 0x000fd8000f8ec0ff */
.L_x_61:
[----:B------:R-:W-:Y:S02]  /*3060*/  LEA R2, R8, UR6, 0x3 ;  /* 0x0000000608027c11 */ /* 0x000fe4000f8e18ff */
[----:B------:R-:W-:-:S03]  /*3070*/  SHF.L.U32 R4, R9, 0x1f, RZ ;  /* 0x0000001f09047819 */ /* 0x000fc600000006ff */
[----:B------:R-:W-:Y:S01]  /*3080*/  VIADD R5, R2, 0x180 ;  /* 0x0000018002057836 */ /* 0x000fe20000000000 */
[----:B------:R-:W1:Y:S02]  /*3090*/  SYNCS.PHASECHK.TRANS64.TRYWAIT P0, [R2+URZ+0x170], R4 ;  /* 0x00017004020075a7 */ /* 0x000e6400080011ff */
[----:B-1----:R-:W-:Y:S05]  /*30a0*/  @!P0 BRA `(.L_x_58) ;  /* 0x0000005000288947 */ /* 0x002fea0003800000 */
.L_x_160:
[----:B------:R-:W-:Y:S01]  /*30b0*/  ULEA UR4, UR5, UR6, 0x3 ;  /* 0x0000000605047291 */ /* 0x000fe2000f8e18ff */
[----:B-1----:R-:W-:Y:S01]  /*30c0*/  PRMT R2, RZ, 0x654, R5 ;  /* 0x00000654ff027816 */ /* 0x002fe20000000005 */
[----:B------:R-:W-:Y:S01]  /*30d0*/  @!P2 IMAD.MOV.U32 R4, RZ, RZ, 0x10 ;  /* 0x00000010ff04a424 */ /* 0x000fe200078e00ff */
[----:B------:R-:W-:Y:S01]  /*30e0*/  SHF.L.U32 R5, R12, 0x1f, RZ ;  /* 0x0000001f0c057819 */ /* 0x000fe200000006ff */
[----:B------:R-:W-:Y:S01]  /*30f0*/  UIADD3 UR7, UPT, UPT, UR4, 0x110, URZ ;  /* 0x0000011004077890 */ /* 0x000fe2000fffe0ff */
[----:B------:R1:W-:Y:S05]  /*3100*/  SYNCS.ARRIVE.TRANS64.RED.A1T0 RZ, [R2+URZ], RZ ;  /* 0x000000ff02ff79a7 */ /* 0x0003ea00081004ff */
[----:B------:R-:W-:Y:S01]  /*3110*/  IMAD.U32 R6, RZ, RZ, UR7 ;  /* 0x00000007ff067e24 */ /* 0x000fe2000f8e00ff */
[----:B------:R-:W2:Y:S04]  /*3120*/  SYNCS.PHASECHK.TRANS64.TRYWAIT P0, [UR4+0x120], R5 ;  /* 0x00012005ff0075a7 */ /* 0x000ea80008001104 */
[----:B------:R-:W-:Y:S01]  /*3130*/  PRMT R6, R0, 0x654, R6 ;  /* 0x0000065400067816 */ /* 0x000fe20000000006 */
[----:B-12---:R-:W-:Y:S06]  /*3140*/  @!P0 BRA `(.L_x_59) ;  /* 0x0000005000148947 */ /* 0x006fec0003800000 */
.L_x_162:
[----:B------:R-:W-:Y:S01]  /*3150*/  ULEA UR8, UR5, UR6, 0x4 ;  /* 0x0000000605087291 */ /* 0x000fe2000f8e20ff */
[----:B------:R-:W-:Y:S01]  /*3160*/  SEL R3, R6, R3, !P2 ;  /* 0x0000000306037207 */ /* 0x000fe20005000000 */
[----:B------:R-:W-:Y:S01]  /*3170*/  UIADD3 UR9, UPT, UPT, UR4, 0x110, URZ ;  /* 0x0000011004097890 */ /* 0x000fe2000fffe0ff */
[----:B-1----:R-:W-:Y:S01]  /*3180*/  LEA R2, R11, UR6, 0x3 ;  /* 0x000000060b027c11 */ /* 0x002fe2000f8e18ff */
[----:B------:R-:W-:Y:S01]  /*3190*/  UIADD3 UR8, UPT, UPT, UR8, 0x1a0, URZ ;  /* 0x000001a008087890 */ /* 0x000fe2000fffe0ff */
[----:B------:R1:W-:Y:S01]  /*31a0*/  @!P2 SYNCS.ARRIVE.TRANS64.RED RZ, [R3+URZ], R4 ;  /* 0x0000000403ffa9a7 */ /* 0x0003e200080004ff */
[----:B------:R-:W-:Y:S01]  /*31b0*/  UIADD3 UR4, UPT, UPT, UR5, 0x1, URZ ;  /* 0x0000000105047890 */ /* 0x000fe2000fffe0ff */
[----:B------:R-:W-:-:S03]  /*31c0*/  VIADD R8, R8, 0x1 ;  /* 0x0000000108087836 */ /* 0x000fc60000000000 */
[----:B------:R-:W-:Y:S02]  /*31d0*/  UISETP.NE.AND UP0, UPT, UR4, 0x2, UPT ;  /* 0x000000020400788c */ /* 0x000fe4000bf05270 */
[----:B------:R-:W-:Y:S01]  /*31e0*/  ISETP.NE.AND P0, PT, R8, 0x2, PT ;  /* 0x000000020800780c */ /* 0x000fe20003f05270 */
[----:B------:R-:W-:Y:S06]  /*31f0*/  UGETNEXTWORKID.BROADCAST [UR8], [UR9] ;  /* 0x00000000080073ca */ /* 0x000fec0008000100 */
[----:B------:R-:W-:Y:S02]  /*3200*/  USEL UR7, URZ, 0x1, UP0 ;  /* 0x00000001ff077887 */ /* 0x000fe40008000000 */
[----:B------:R-:W-:-:S04]  /*3210*/  USEL UR5, UR4, URZ, UP0 ;  /* 0x000000ff04057287 */ /* 0x000fc80008000000 */
[----:B------:R-:W-:Y:S02]  /*3220*/  LOP3.LUT R12, R12, UR7, RZ, 0x3c, !PT ;  /* 0x000000070c0c7c12 */ /* 0x000fe4000f8e3cff */
[----:B-1----:R-:W-:-:S04]  /*3230*/  SHF.L.U32 R4, R10, 0x1f, RZ ;  /* 0x0000001f0a047819 */ /* 0x002fc800000006ff */
[----:B------:R-:W1:Y:S02]  /*3240*/  SYNCS.PHASECHK.TRANS64.TRYWAIT P1, [R2+URZ+0x110], R4 ;  /* 0x00011004020075a7 */ /* 0x000e6400080211ff */
[----:B-1----:R-:W-:Y:S05]  /*3250*/  @!P1 BRA `(.L_x_60) ;  /* 0x0000004c00e89947 */ /* 0x002fea0003800000 */
.L_x_163:
[C---:B-1----:R-:W-:Y:S01]  /*3260*/  LEA R4, R11.reuse, UR6, 0x4 ;  /* 0x000000060b047c11 */ /* 0x042fe2000f8e20ff */
[----:B------:R-:W-:Y:S01]  /*3270*/  VIADD R2, R2, 0x120 ;  /* 0x0000012002027836 */ /* 0x000fe20000000000 */
[----:B------:R-:W-:Y:S01]  /*3280*/  SEL R8, R8, RZ, P0 ;  /* 0x000000ff08087207 */ /* 0x000fe20000000000 */
[----:B------:R-:W-:-:S03]  /*3290*/  VIADD R11, R11, 0x1 ;  /* 0x000000010b0b7836 */ /* 0x000fc60000000000 */
[----:B------:R-:W1:Y:S01]  /*32a0*/  LDS.128 R4, [R4+0x1a0] ;  /* 0x0001a00004047984 */ /* 0x000e620000000c00 */
[----:B------:R-:W-:Y:S02]  /*32b0*/  PRMT R2, RZ, 0x654, R2 ;  /* 0x00000654ff027816 */ /* 0x000fe40000000002 */
[C---:B------:R-:W-:Y:S01]  /*32c0*/  ISETP.NE.AND P1, PT, R11.reuse, 0x2, PT ;  /* 0x000000020b00780c */ /* 0x040fe20003f25270 */
[----:B------:R-:W-:Y:S01]  /*32d0*/  @!PT LDS RZ, [RZ] ;  /* 0x00000000fffff984 */ /* 0x000fe20000000800 */
[----:B------:R-:W-:Y:S01]  /*32e0*/  @!PT LDS RZ, [RZ] ;  /* 0x00000000fffff984 */ /* 0x000fe20000000800 */
[----:B------:R-:W-:Y:S01]  /*32f0*/  @!PT LDS RZ, [RZ] ;  /* 0x00000000fffff984 */ /* 0x000fe20000000800 */
[----:B------:R-:W-:Y:S01]  /*3300*/  @!PT LDS RZ, [RZ] ;  /* 0x00000000fffff984 */ /* 0x000fe20000000800 */
[----:B------:R2:W-:Y:S06]  /*3310*/  MEMBAR.ALL.CTA ;  /* 0x0000000000007992 */ /* 0x0005ec0000008000 */
[----:B--2---:R-:W2:Y:S01]  /*3320*/  FENCE.VIEW.ASYNC.S ;  /* 0x00000000000073c6 */ /* 0x004ea20000000000 */
[----:B------:R-:W-:Y:S01]  /*3330*/  SEL R11, R11, RZ, P1 ;  /* 0x000000ff0b0b7207 */ /* 0x000fe20000800000 */
[----:B--2---:R2:W-:Y:S01]  /*3340*/  SYNCS.ARRIVE.TRANS64.RED.A1T0 RZ, [R2+URZ], RZ ;  /* 0x000000ff02ff79a7 */ /* 0x0045e200081004ff */
[----:B-1----:R-:W-:-:S02]  /*3350*/  LOP3.LUT P3, RZ, R6, 0x1, RZ, 0xc0, !PT ;  /* 0x0000000106ff7812 */ /* 0x002fc4000786c0ff */
[----:B------:R-:W-:-:S04]  /*3360*/  SEL R4, RZ, 0x1, P1 ;  /* 0x00000001ff047807 */ /* 0x000fc80000800000 */
[----:B------:R-:W-:Y:S02]  /*3370*/  LOP3.LUT R10, R10, R4, RZ, 0x3c, !PT ;  /* 0x000000040a0a7212 */ /* 0x000fe400078e3cff */
[----:B--2---:R-:W-:-:S04]  /*3380*/  SEL R2, RZ, 0x1, P0 ;  /* 0x00000001ff027807 */ /* 0x004fc80000000000 */
[----:B------:R-:W-:Y:S01]  /*3390*/  LOP3.LUT R9, R9, R2, RZ, 0x3c, !PT ;  /* 0x0000000209097212 */ /* 0x000fe200078e3cff */
[----:B------:R-:W-:Y:S06]  /*33a0*/  @P3 BRA `(.L_x_61) ;  /* 0xfffffffc002c3947 */ /* 0x000fec000383ffff */
[----:B------:R-:W-:Y:S01]  /*33b0*/  ULEA UR4, UR5, UR6, 0x3 ;  /* 0x0000000605047291 */ /* 0x000fe2000f8e18ff */
[----:B------:R-:W-:-:S08]  /*33c0*/  SHF.L.U32 R2, R12, 0x1f, RZ ;  /* 0x0000001f0c027819 */ /* 0x000fd000000006ff */
[----:B------:R-:W1:Y:S02]  /*33d0*/  SYNCS.PHASECHK.TRANS64 P0, [UR4+0x120], R2 ;  /* 0x00012002ff0075a7 */ /* 0x000e640008001004 */
[----:B-1----:R-:W-:Y:S05]  /*33e0*/  @P0 BRA `(.L_x_62) ;  /* 0x0000000000080947 */ /* 0x002fea0003800000 */
[----:B------:R-:W1:Y:S02]  /*33f0*/  SYNCS.PHASECHK.TRANS64.TRYWAIT P0, [UR4+0x120], R2 ;  /* 0x00012002ff0075a7 */ /* 0x000e640008001104 */
[----:B-1----:R-:W-:Y:S05]  /*3400*/  @!P0 BRA `(.L_x_63) ;  /* 0x0000004c00908947 */ /* 0x002fea0003800000 */
.L_x_62:
[----:B------:R-:W-:-:S04]  /*3410*/  UIADD3 UR7, UPT, UPT, UR5, 0x1, URZ ;  /* 0x0000000105077890 */ /* 0x000fc8000fffe0ff */
[----:B------:R-:W-:-:S04]  /*3420*/  UISETP.NE.AND UP0, UPT, UR7, 0x2, UPT ;  /* 0x000000020700788c */ /* 0x000fc8000bf05270 */
[----:B------:R-:W-:Y:S02]  /*3430*/  USEL UR8, URZ, 0x1, UP0 ;  /* 0x00000001ff087887 */ /* 0x000fe40008000000 */
[----:B------:R-:W-:-:S04]  /*3440*/  USEL UR7, UR7, URZ, UP0 ;  /* 0x000000ff07077287 */ /* 0x000fc80008000000 */
[----:B------:R-:W-:Y:S01]  /*3450*/  ULEA UR7, UR7, UR6, 0x3 ;  /* 0x0000000607077291 */ /* 0x000fe2000f8e18ff */
[----:B-1----:R-:W-:-:S04]  /*3460*/  LOP3.LUT R2, R12, UR8, RZ, 0x3c, !PT ;  /* 0x000000080c027c12 */ /* 0x002fc8000f8e3cff */
[----:B------:R-:W-:-:S04]  /*3470*/  SHF.L.U32 R0, R2, 0x1f, RZ ;  /* 0x0000001f02007819 */ /* 0x000fc800000006ff */
[----:B------:R-:W1:Y:S02]  /*3480*/  SYNCS.PHASECHK.TRANS64 P0, [UR7+0x120], R0 ;  /* 0x00012000ff0075a7 */ /* 0x000e640008001007 */
[----:B-1----:R-:W-:Y:S05]  /*3490*/  @P0 EXIT ;  /* 0x000000000000094d */ /* 0x002fea0003800000 */
[----:B------:R-:W-:Y:S02]  /*34a0*/  SHF.L.U32 R2, R2, 0x1f, RZ ;  /* 0x0000001f02027819 */ /* 0x000fe400000006ff */
[----:B------:R-:W-:-:S07]  /*34b0*/  MOV R0, UR7 ;  /* 0x0000000700007c02 */ /* 0x000fce0008000f00 */
.L_x_64:
[----:B-1----:R1:W2:Y:S02]  /*34c0*/  SYNCS.PHASECHK.TRANS64.TRYWAIT P0, [R0+URZ+0x120], R2 ;  /* 0x00012002000075a7 */ /* 0x0022a400080011ff */
[----:B--2---:R-:W-:Y:S05]  /*34d0*/  @!P0 NANOSLEEP.SYNCS 0x989680 ;  /* 0x009896800000895d */ /* 0x004fea0003900000 */
[----:B------:R-:W2:Y:S02]  /*34e0*/  @!P0 SYNCS.PHASECHK.TRANS64 P0, [R0+URZ+0x120], R2 ;  /* 0x00012002000085a7 */ /* 0x000ea400080010ff */
[----:B--2---:R-:W-:Y:S05]  /*34f0*/  @P0 EXIT ;  /* 0x000000000000094d */ /* 0x004fea0003800000 */
[----:B------:R-:W-:Y:S05]  /*3500*/  BRA `(.L_x_64) ;  /* 0xfffffffc00ec7947 */ /* 0x000fea000383ffff */
.L_x_57:
[----:B------:R-:W-:Y:S05]  /*3510*/  BRA.U UP4, `(.L_x_65) ;  /* 0x0000000d04d47547 */ /* 0x000fea000b800000 */
[----:B------:R-:W-:Y:S01]  /*3520*/  UMOV UR4, 0x40 ;  /* 0x0000004000047882 */ /* 0x000fe20000000000 */
[----:B------:R-:W-:Y:S01]  /*3530*/  NOP ;  /* 0x0000000000007918 */ /* 0x000fe20000000000 */
[----:B------:R-:W-:Y:S01]  /*3540*/  ULEA UR5, UR54, UR4, 0x18 ;  /* 0x0000000436057291 */ /* 0x000fe2000f8ec0ff */
[----:B------:R-:W-:Y:S02]  /*3550*/  UMOV UR6, 0x400 ;  /* 0x0000040000067882 */ /* 0x000fe40000000000 */
[----:B------:R-:W-:-:S06]  /*3560*/  ULEA UR6, UR54, UR6, 0x18 ;  /* 0x0000000636067291 */ /* 0x000fcc000f8ec0ff */
[----:B------:R-:W1:Y:S02]  /*3570*/  LDS.U8 R0, [UR5+0x1c] ;  /* 0x00001c05ff007984 */ /* 0x000e640008000000 */
[----:B-1----:R-:W-:-:S13]  /*3580*/  ISETP.NE.AND P0, PT, R0, RZ, PT ;  /* 0x000000ff0000720c */ /* 0x002fda0003f05270 */
[----:B------:R-:W-:Y:S05]  /*3590*/  @P0 BRA `(.L_x_66) ;  /* 0x0000000000580947 */ /* 0x000fea0003800000 */
[----:B------:R-:W-:-:S13]  /*35a0*/  ELECT P0, URZ, PT ;  /* 0x0000000000ff782f */ /* 0x000fda0003800000 */
[----:B------:R-:W-:Y:S05]  /*35b0*/  @!P0 BRA `(.L_x_67) ;  /* 0x0000000000608947 */ /* 0x000fea0003800000 */
[----:B------:R-:W-:Y:S01]  /*35c0*/  UMOV UR4, 0x10 ;  /* 0x0000001000047882 */ /* 0x000fe20000000000 */
[----:B------:R-:W-:Y:S01]  /*35d0*/  HFMA2 R0, -RZ, RZ, 0, 5.9604644775390625e-08 ;  /* 0x00000001ff007431 */ /* 0x000fe200000001ff */
[----:B------:R-:W-:-:S03]  /*35e0*/  MOV R3, 0xffff ;  /* 0x0000ffff00037802 */ /* 0x000fc60000000f00 */
[----:B------:R-:W-:Y:S04]  /*35f0*/  DEPBAR.LE SB1, 0x36 ;  /* 0x00009d800000791a */ /* 0x000fe80000000000 */
[----:B------:R-:W1:Y:S02]  /*3600*/  UTCATOMSWS.FIND_AND_SET.ALIGN UP0, UR4, UR4 ;  /* 0x00000004000475e3 */ /* 0x000e640008000800 */
[----:B-1----:R-:W-:Y:S01]  /*3610*/  MOV R4, UR4 ;  /* 0x0000000400047c02 */ /* 0x002fe20008000f00 */
[----:B------:R-:W-:Y:S06]  /*3620*/  BRA.U UP0, `(.L_x_68) ;  /* 0x0000000100187547 */ /* 0x000fec000b800000 */
.L_x_69:
[----:B------:R-:W-:Y:S05]  /*3630*/  NANOSLEEP 0x64 ;  /* 0x000000640000795d */ /* 0x000fea0003800000 */
[----:B------:R-:W-:-:S05]  /*3640*/  UMOV UR4, 0x10 ;  /* 0x0000001000047882 */ /* 0x000fca0000000000 */
[----:B------:R-:W-:Y:S04]  /*3650*/  DEPBAR.LE SB1, 0x36 ;  /* 0x00009d800000791a */ /* 0x000fe80000000000 */
[----:B------:R-:W1:Y:S02]  /*3660*/  UTCATOMSWS.FIND_AND_SET.ALIGN UP0, UR4, UR4 ;  /* 0x00000004000475e3 */ /* 0x000e640008000800 */
[----:B-1----:R-:W-:Y:S01]  /*3670*/  MOV R4, UR4 ;  /* 0x0000000400047c02 */ /* 0x002fe20008000f00 */
[----:B------:R-:W-:Y:S05]  /*3680*/  BRA.U !UP0, `(.L_x_69) ;  /* 0xfffffffd08e87547 */ /* 0x000fea000b83ffff */
.L_x_68:
[-C--:B------:R-:W-:Y:S02]  /*3690*/  SHF.L.U32 R3, R3, R4.reuse, RZ ;  /* 0x0000000403037219 */ /* 0x080fe400000006ff */
[----:B------:R-:W-:Y:S01]  /*36a0*/  SHF.L.U32 R0, R0, R4, RZ ;  /* 0x0000000400007219 */ /* 0x000fe200000006ff */
[----:B------:R-:W-:Y:S02]  /*36b0*/  IMAD.SHL.U32 R4, R4, 0x20, RZ ;  /* 0x0000002004047824 */ /* 0x000fe400078e00ff */
[----:B------:R1:W-:Y:S04]  /*36c0*/  ATOMS.OR RZ, [UR5+0x14], R3 ;  /* 0x00001403ffff798c */ /* 0x0003e8000b000005 */
[----:B------:R1:W-:Y:S04]  /*36d0*/  ATOMS.OR RZ, [UR5+0x18], R0 ;  /* 0x00001800ffff798c */ /* 0x0003e8000b000005 */
[----:B------:R1:W-:Y:S01]  /*36e0*/  STS [UR6+0x1c0], R4 ;  /* 0x0001c004ff007988 */ /* 0x0003e20008000806 */
[----:B------:R-:W-:Y:S05]  /*36f0*/  BRA `(.L_x_67) ;  /* 0x0000000000107947 */ /* 0x000fea0003800000 */
.L_x_66:
[----:B------:R-:W-:Y:S02]  /*3700*/  MOV R0, 0xffffffff ;  /* 0xffffffff00007802 */ /* 0x000fe40000000f00 */
[----:B------:R-:W-:-:S03]  /*3710*/  MOV R4, 0x3740 ;  /* 0x0000374000047802 */ /* 0x000fc60000000f00 */
[----:B------:R1:W-:Y:S04]  /*3720*/  STS [UR6+0x1c0], R0 ;  /* 0x0001c000ff007988 */ /* 0x0003e80008000806 */
[----:B-1---5:R-:W-:Y:S05]  /*3730*/  CALL.REL.NOINC `($__internal_1_$__cuda_sm10x_tcgen05_guardrail_trap_phase_invalid_during_alloc) ;  /* 0x0000005000687944 */ /* 0x022fea0003c00000 */
.L_x_67:
[----:B------:R-:W-:Y:S05]  /*3740*/  WARPSYNC.ALL ;  /* 0x0000000000007948 */ /* 0x000fea0003800000 */
[----:B------:R-:W2:Y:S01]  /*3750*/  S2UR UR4, SR_CgaCtaId ;  /* 0x00000000000479c3 */ /* 0x000ea20000008800 */
[----:B------:R-:W-:Y:S01]  /*3760*/  UMOV UR26, 0x400 ;  /* 0x00000400001a7882 */ /* 0x000fe20000000000 */
[----:B------:R-:W-:-:S06]  /*3770*/  NOP ;  /* 0x0000000000007918 */ /* 0x000fcc0000000000 */
[----:B------:R-:W-:Y:S06]  /*3780*/  BAR.ARV 0x6, 0xa0 ;  /* 0x0182800000007b1d */ /* 0x000fec0000002000 */
[----:B------:R-:W3:Y:S01]  /*3790*/  LDCU UR5, c[0x0][0x38c] ;  /* 0x00007180ff0577ac */ /* 0x000ee20008000800 */
[----:B------:R-:W-:Y:S01]  /*37a0*/  LOP3.LUT R2, R2, 0xffff, RZ, 0xc0, !PT ;  /* 0x0000ffff02027812 */ /* 0x000fe200078ec0ff */
[----:B------:R-:W-:Y:S01]  /*37b0*/  IMAD.MOV.U32 R11, RZ, RZ, 0x1 ;  /* 0x00000001ff0b7424 */ /* 0x000fe200078e00ff */
[----:B------:R-:W-:Y:S01]  /*37c0*/  CS2R R8, SRZ ;  /* 0x0000000000087805 */ /* 0x000fe2000001ff00 */
[----:B------:R-:W4:Y:S01]  /*37d0*/  LDCU UR7, c[0x0][0x38c] ;  /* 0x00007180ff0777ac */ /* 0x000f220008000800 */
[----:B------:R-:W-:Y:S01]  /*37e0*/  R2UR UR27, R2 ;  /* 0x00000000021b72ca */ /* 0x000fe200000e0000 */
[----:B------:R-:W-:Y:S01]  /*37f0*/  IMAD.MOV.U32 R10, RZ, RZ, RZ ;  /* 0x000000ffff0a7224 */ /* 0x000fe200078e00ff */
[----:B------:R-:W-:Y:S01]  /*3800*/  UMOV UR30, URZ ;  /* 0x000000ff001e7c82 */ /* 0x000fe20008000000 */
[----:B------:R-:W-:Y:S01]  /*3810*/  UMOV UR24, URZ ;  /* 0x000000ff00187c82 */ /* 0x000fe20008000000 */
[----:B--2---:R-:W-:Y:S01]  /*3820*/  ULEA UR26, UR4, UR26, 0x18 ;  /* 0x0000001a041a7291 */ /* 0x004fe2000f8ec0ff */
[----:B------:R-:W-:Y:S01]  /*3830*/  UMOV UR38, 0x0 ;  /* 0x0000000000267882 */ /* 0x000fe20000000000 */
[----:B------:R-:W-:-:S02]  /*3840*/  UMOV UR39, 0x4100490 ;  /* 0x0410049000277882 */ /* 0x000fc40000000000 */
[----:B------:R-:W-:Y:S02]  /*3850*/  UIADD3 UR4, UPT, UPT, UR26, 0x3400, URZ ;  /* 0x000034001a047890 */ /* 0x000fe4000fffe0ff */
[----:B------:R-:W-:Y:S02]  /*3860*/  UIADD3 UR6, UPT, UPT, UR26, 0x1d400, URZ ;  /* 0x0001d4001a067890 */ /* 0x000fe4000fffe0ff */
[----:B---3--:R-:W-:Y:S01]  /*3870*/  UIADD3 UR5, UPT, UPT, UR5, 0x3f, URZ ;  /* 0x0000003f05057890 */ /* 0x008fe2000fffe0ff */
[----:B-1----:R-:W1:Y:S01]  /*3880*/  LDS R0, [UR26+0x1c0] ;  /* 0x0001c01aff007984 */ /* 0x002e620008000800 */
[----:B------:R-:W-:Y:S01]  /*3890*/  UMOV UR36, 0x0 ;  /* 0x0000000000247882 */ /* 0x000fe20000000000 */
[----:B------:R-:W-:Y:S01]  /*38a0*/  UMOV UR37, 0x4100490 ;  /* 0x0410049000257882 */ /* 0x000fe20000000000 */
[----:B------:R-:W-:Y:S02]  /*38b0*/  USHF.R.S32.HI UR40, URZ, 0x1f, UR5 ;  /* 0x0000001fff287899 */ /* 0x000fe40008011405 */
[----:B----4-:R-:W-:-:S02]  /*38c0*/  UISETP.GE.AND UP4, UPT, UR7, 0x1, UPT ;  /* 0x000000010700788c */ /* 0x010fc4000bf86270 */
[----:B------:R-:W-:Y:S02]  /*38d0*/  ULEA.HI UR40, UR40, UR5, URZ, 0x6 ;  /* 0x0000000528287291 */ /* 0x000fe4000f8f30ff */
[----:B------:R-:W-:Y:S02]  /*38e0*/  USHF.R.U32.HI UR5, URZ, 0x4, UR4 ;  /* 0x00000004ff057899 */ /* 0x000fe40008011604 */
[----:B------:R-:W-:Y:S02]  /*38f0*/  USHF.R.S32.HI UR40, URZ, 0x6, UR40 ;  /* 0x00000006ff287899 */ /* 0x000fe40008011428 */
[----:B------:R-:W-:Y:S02]  /*3900*/  USHF.R.U32.HI UR4, URZ, 0x4, UR6 ;  /* 0x00000004ff047899 */ /* 0x000fe40008011606 */
[----:B------:R-:W-:Y:S02]  /*3910*/  UISETP.LT.AND UP0, UPT, UR40, 0x1, UPT ;  /* 0x000000012800788c */ /* 0x000fe4000bf01270 */
[----:B------:R-:W-:-:S02]  /*3920*/  ULOP3.LUT UR5, UR5, 0x3fff, URZ, 0xc0, !UPT ;  /* 0x00003fff05057892 */ /* 0x000fc4000f8ec0ff */
[----:B------:R-:W-:Y:S02]  /*3930*/  ULOP3.LUT UR4, UR4, 0x3fff, URZ, 0xc0, !UPT ;  /* 0x00003fff04047892 */ /* 0x000fe4000f8ec0ff */
[----:B------:R-:W-:Y:S02]  /*3940*/  USEL UR41, UR40, 0x1, !UP0 ;  /* 0x0000000128297887 */ /* 0x000fe4000c000000 */
[----:B------:R-:W-:Y:S02]  /*3950*/  ULOP3.LUT UR28, UR5, 0x10000, URZ, 0xfc, !UPT ;  /* 0x00010000051c7892 */ /* 0x000fe4000f8efcff */
[----:B------:R-:W-:Y:S02]  /*3960*/  ULOP3.LUT UR29, UR4, 0x10000, URZ, 0xfc, !UPT ;  /* 0x00010000041d7892 */ /* 0x000fe4000f8efcff */
[----:B------:R-:W-:Y:S01]  /*3970*/  UIADD3 UR41, UPT, UPT, -UR41, URZ, URZ ;  /* 0x000000ff29297290 */ /* 0x000fe2000fffe1ff */
[----:B------:R-:W-:Y:S01]  /*3980*/  UMOV UR34, 0x0 ;  /* 0x0000000000227882 */ /* 0x000fe20000000000 */
[----:B------:R-:W-:Y:S01]  /*3990*/  UMOV UR35, 0x4100490 ;  /* 0x0410049000237882 */ /* 0x000fe20000000000 */
[----:B------:R-:W-:Y:S01]  /*39a0*/  UMOV UR32, 0x0 ;  /* 0x0000000000207882 */ /* 0x000fe20000000000 */
[----:B------:R-:W-:Y:S01]  /*39b0*/  UMOV UR33, 0x4100490 ;  /* 0x0410049000217882 */ /* 0x000fe20000000000 */
[----:B-1----:R-:W-:-:S15]  /*39c0*/  R2UR UR42, R0 ;  /* 0x00000000002a72ca */ /* 0x002fde00000e0000 */
.L_x_76:
[----:B------:R-:W-:Y:S02]  /*39d0*/  LEA R0, R10, UR26, 0x3 ;  /* 0x0000001a0a007c11 */ /* 0x000fe4000f8e18ff */
[----:B------:R-:W-:Y:S02]  /*39e0*/  SHF.L.U32 R2, R9, 0x1f, RZ ;  /* 0x0000001f09027819 */ /* 0x000fe400000006ff */
[----:B------:R-:W-:Y:S01]  /*39f0*/  PLOP3.LUT P0, PT, PT, PT, UP4, 0x80, 0x8 ;  /* 0x000000000008781c */ /* 0x000fe20003f0f048 */
[----:B------:R-:W-:Y:S01]  /*3a00*/  VIADD R3, R0, 0x120 ;  /* 0x0000012000037836 */ /* 0x000fe20000000000 */
[----:B-1----:R-:W1:Y:S02]  /*3a10*/  SYNCS.PHASECHK.TRANS64.TRYWAIT P1, [R0+URZ+0x110], R2 ;  /* 0x00011002000075a7 */ /* 0x002e6400080211ff */
[----:B-1-3--:R-:W-:Y:S09]  /*3a20*/  @!P1 BRA `(.L_x_70) ;  /* 0x0000004800209947 */ /* 0x00aff20003800000 */
.L_x_165:
[----:B------:R-:W-:Y:S01]  /*3a30*/  LEA R4, R10, UR26, 0x4 ;  /* 0x0000001a0a047c11 */ /* 0x000fe2000f8e20ff */
[----:B------:R-:W-:Y:S01]  /*3a40*/  @UP4 ULEA UR4, UR24, UR26, 0x3 ;  /* 0x0000001a18044291 */ /* 0x000fe2000f8e18ff */
[----:B------:R-:W-:Y:S01]  /*3a50*/  PLOP3.LUT P2, PT, PT, PT, PT, 0x80, 0x8 ;  /* 0x000000000008781c */ /* 0x000fe20003f4f070 */
[----:B------:R-:W-:Y:S01]  /*3a60*/  ULEA UR31, UR30, UR26, 0x3 ;  /* 0x0000001a1e1f7291 */ /* 0x000fe2000f8e18ff */
[----:B------:R-:W-:Y:S02]  /*3a70*/  PRMT R3, RZ, 0x654, R3 ;  /* 0x00000654ff037816 */ /* 0x000fe40000000003 */
[----:B------:R-:W2:Y:S01]  /*3a80*/  LDS.128 R4, [R4+0x1a0] ;  /* 0x0001a00004047984 */ /* 0x000ea20000000c00 */
[----:B-1----:R-:W-:Y:S02]  /*3a90*/  @P0 SHF.L.U32 R2, R8, 0x1f, RZ ;  /* 0x0000001f08020819 */ /* 0x002fe400000006ff */
[----:B------:R-:W-:Y:S01]  /*3aa0*/  SHF.L.U32 R0, R11, 0x1f, RZ ;  /* 0x0000001f0b007819 */ /* 0x000fe200000006ff */
[----:B------:R-:W-:Y:S01]  /*3ab0*/  @!PT LDS RZ, [RZ] ;  /* 0x00000000fffff984 */ /* 0x000fe20000000800 */
[----:B------:R-:W-:Y:S01]  /*3ac0*/  @!PT LDS RZ, [RZ] ;  /* 0x00000000fffff984 */ /* 0x000fe20000000800 */
[----:B------:R-:W-:Y:S01]  /*3ad0*/  @!PT LDS RZ, [RZ] ;  /* 0x00000000fffff984 */ /* 0x000fe20000000800 */
[----:B------:R-:W-:Y:S01]  /*3ae0*/  @!PT LDS RZ, [RZ] ;  /* 0x00000000fffff984 */ /* 0x000fe20000000800 */
[----:B------:R1:W-:Y:S06]  /*3af0*/  MEMBAR.ALL.CTA ;  /* 0x0000000000007992 */ /* 0x0003ec0000008000 */
[----:B-1----:R-:W1:Y:S02]  /*3b00*/  FENCE.VIEW.ASYNC.S ;  /* 0x00000000000073c6 */ /* 0x002e640000000000 */
[----:B-1----:R1:W-:Y:S01]  /*3b10*/  SYNCS.ARRIVE.TRANS64.RED.A1T0 RZ, [R3+URZ], RZ ;  /* 0x000000ff03ff79a7 */ /* 0x0023e200081004ff */
[----:B------:R1:W3:Y:S01]  /*3b20*/  @P0 SYNCS.PHASECHK.TRANS64.TRYWAIT P2, [UR4], R2 ;  /* 0x00000002ff0005a7 */ /* 0x0002e20008041104 */
[----:B------:R-:W-:Y:S01]  /*3b30*/  ULEA.HI UR4, UR30, UR30, URZ, 0x1 ;  /* 0x0000001e1e047291 */ /* 0x000fe2000f8f08ff */
[----:B--2---:R-:W-:-:S03]  /*3b40*/  LOP3.LUT P1, RZ, R6, 0x1, RZ, 0xc0, !PT ;  /* 0x0000000106ff7812 */ /* 0x004fc6000782c0ff */
[----:B------:R-:W-:Y:S02]  /*3b50*/  USHF.L.U32 UR11, UR4, 0x5, URZ ;  /* 0x00000005040b7899 */ /* 0x000fe400080006ff */
[----:B------:R-:W-:Y:S02]  /*3b60*/  ULOP3.LUT UR4, UR4, 0xffe, URZ, 0xc0, !UPT ;  /* 0x00000ffe04047892 */ /* 0x000fe4000f8ec0ff */
[----:B------:R-:W-:Y:S02]  /*3b70*/  ULOP3.LUT UR11, UR11, 0xffffffc0, URZ, 0xc0, !UPT ;  /* 0xffffffc00b0b7892 */ /* 0x000fe4000f8ec0ff */
[----:B------:R-:W-:Y:S02]  /*3b80*/  UIADD3 UR4, UPT, UPT, -UR4, UR30, URZ ;  /* 0x0000001e04047290 */ /* 0x000fe4000fffe1ff */
[----:B------:R-:W-:Y:S01]  /*3b90*/  UIADD3 UR11, UPT, UPT, UR42, UR11, URZ ;  /* 0x0000000b2a0b7290 */ /* 0x000fe2000fffe0ff */
[----:B------:R-:W2:Y:S03]  /*3ba0*/  SYNCS.PHASECHK.TRANS64.TRYWAIT P0, [UR31+0x150], R0 ;  /* 0x00015000ff0075a7 */ /* 0x000ea6000800111f */
[----:B------:R-:W-:Y:S01]  /*3bb0*/  ULEA UR11, UR4, UR11, 0x14 ;  /* 0x0000000b040b7291 */ /* 0x000fe2000f8ea0ff */
[----:B-123--:R-:W-:Y:S11]  /*3bc0*/  @!P0 BRA `(.L_x_71) ;  /* 0x0000004400cc8947 */ /* 0x00eff60003800000 */
.L_x_167:
[----:B------:R-:W-:Y:S01]  /*3bd0*/  IADD3 R10, PT, PT, R10, 0x1, RZ ;  /* 0x000000010a0a7810 */ /* 0x000fe20007ffe0ff */
[----:B------:R-:W-:Y:S06]  /*3be0*/  BRA.U !UP4, `(.L_x_72) ;  /* 0x000000010cc07547 */ /* 0x000fec000b800000 */
[----:B------:R-:W-:Y:S01]  /*3bf0*/  UPLOP3.LUT UP2, UPT, UPT, UPT, UPT, 0x40, 0x4 ;  /* 0x000000000004789c */ /* 0x000fe20003f4e870 */
[----:B------:R-:W-:Y:S01]  /*3c00*/  UMOV UR23, UR41 ;  /* 0x0000002900177c82 */ /* 0x000fe20008000000 */
[----:B------:R-:W-:Y:S01]  /*3c10*/  UMOV UR22, UR40 ;  /* 0x0000002800167c82 */ /* 0x000fe20008000000 */
[----:B------:R-:W-:-:S08]  /*3c20*/  UMOV UR10, UR24 ;  /* 0x00000018000a7c82 */ /* 0x000fd00008000000 */
.L_x_75:
[----:B------:R-:W-:Y:S02]  /*3c30*/  UIADD3 UR23, UPT, UPT, UR23, 0x1, URZ ;  /* 0x0000000117177890 */ /* 0x000fe4000fffe0ff */
[----:B--2---:R-:W-:Y:S02]  /*3c40*/  ULEA UR5, UR10, UR26, 0x3 ;  /* 0x0000001a0a057291 */ /* 0x004fe4000f8e18ff */
[----:B------:R-:W-:Y:S01]  /*3c50*/  UISETP.NE.AND UP3, UPT, UR23, URZ, UPT ;  /* 0x000000ff1700728c */ /* 0x000fe2000bf65270 */
[----:B---3--:R-:W-:Y:S10]  /*3c60*/  @P2 BRA `(.L_x_73) ;  /* 0x00000000000c2947 */ /* 0x008ff40003800000 */
[----:B-1----:R-:W-:Y:S04]  /*3c70*/  SHF.L.U32 R2, R8, 0x1f, RZ ;  /* 0x0000001f08027819 */ /* 0x002fe800000006ff */
[----:B------:R-:W1:Y:S02]  /*3c80*/  SYNCS.PHASECHK.TRANS64.TRYWAIT P0, [UR5], R2 ;  /* 0x00000002ff0075a7 */ /* 0x000e640008001105 */
[----:B-1----:R-:W-:Y:S05]  /*3c90*/  @!P0 BRA `(.L_x_74) ;  /* 0x0000004400b08947 */ /* 0x002fea0003800000 */
.L_x_73:
[----:B------:R-:W-:Y:S01]  /*3ca0*/  UISETP.NE.AND UP0, UPT, UR22, 0x1, UPT ;  /* 0x000000011600788c */ /* 0x000fe2000bf05270 */
[----:B------:R-:W-:Y:S01]  /*3cb0*/  PLOP3.LUT P2, PT, PT, PT, PT, 0x80, 0x8 ;  /* 0x000000000008781c */ /* 0x000fe20003f4f070 */
[----:B------:R-:W-:Y:S02]  /*3cc0*/  UIADD3 UR4, UPT, UPT, UR10, 0x1, URZ ;  /* 0x000000010a047890 */ /* 0x000fe4000fffe0ff */
[----:B------:R-:W-:Y:S02]  /*3cd0*/  UIADD3 UR25, UPT, UPT, UR5, 0x68, URZ ;  /* 0x0000006805197890 */ /* 0x000fe4000fffe0ff */
[----:B------:R-:W-:Y:S01]  /*3ce0*/  UISETP.NE.AND UP1, UPT, UR4, 0xd, UPT ;  /* 0x0000000d0400788c */ /* 0x000fe2000bf25270 */
[----:B------:R-:W-:Y:S01]  /*3cf0*/  PLOP3.LUT P0, PT, PT, PT, UP0, 0x80, 0x8 ;  /* 0x000000000008781c */ /* 0x000fe20003f0f008 */
[----:B------:R-:W-:Y:S02]  /*3d00*/  UIADD3 UR22, UPT, UPT, UR22, -0x1, URZ ;  /* 0xffffffff16167890 */ /* 0x000fe4000fffe0ff */
[----:B------:R-:W-:Y:S02]  /*3d10*/  USEL UR6, URZ, 0x1, UP1 ;  /* 0x00000001ff067887 */ /* 0x000fe40008800000 */
[----:B------:R-:W-:Y:S01]  /*3d20*/  USEL UR24, UR4, URZ, UP1 ;  /* 0x000000ff04187287 */ /* 0x000fe20008800000 */
[----:B------:R-:W-:Y:S01]  /*3d30*/  UMOV UR7, 0x40004040 ;  /* 0x4000404000077882 */ /* 0x000fe20000000000 */
[----:B------:R-:W-:Y:S02]  /*3d40*/  UMOV UR5, 0x40004040 ;  /* 0x4000404000057882 */ /* 0x000fe40000000000 */
[----:B------:R-:W-:Y:S01]  /*3d50*/  @UP0 ULEA UR4, UR24, UR26, 0x3 ;  /* 0x0000001a18040291 */ /* 0x000fe2000f8e18ff */
[----:B------:R-:W-:Y:S01]  /*3d60*/  LOP3.LUT R8, R8, UR6, RZ, 0x3c, !PT ;  /* 0x0000000608087c12 */ /* 0x000fe2000f8e3cff */
[----:B------:R-:W-:Y:S01]  /*3d70*/  ULEA UR6, UR10, UR29, 0x9 ;  /* 0x0000001d0a067291 */ /* 0x000fe2000f8e48ff */
[----:B------:R-:W-:Y:S02]  /*3d80*/  UMOV UR21, 0x40004040 ;  /* 0x4000404000157882 */ /* 0x000fe40000000000 */
[----:B-1----:R-:W-:Y:S01]  /*3d90*/  @P0 SHF.L.U32 R0, R8, 0x1f, RZ ;  /* 0x0000001f08000819 */ /* 0x002fe200000006ff */
[----:B------:R-:W-:Y:S02]  /*3da0*/  UIADD3 UR20, UPT, UPT, UR6, 0x2, URZ ;  /* 0x0000000206147890 */ /* 0x000fe4000fffe0ff */
[----:B------:R-:W-:Y:S01]  /*3db0*/  UIADD3 UR16, UPT, UPT, UR6, 0x4, URZ ;  /* 0x0000000406107890 */ /* 0x000fe2000fffe0ff */
[----:B------:R2:W3:Y:S01]  /*3dc0*/  @P0 SYNCS.PHASECHK.TRANS64.TRYWAIT P2, [UR4], R0 ;  /* 0x00000000ff0005a7 */ /* 0x0004e20008041104 */
[----:B------:R-:W-:Y:S02]  /*3dd0*/  ULEA UR4, UR10, UR28, 0x9 ;  /* 0x0000001c0a047291 */ /* 0x000fe4000f8e48ff */
[----:B------:R-:W-:Y:S02]  /*3de0*/  UIADD3 UR12, UPT, UPT, UR6, 0x6, URZ ;  /* 0x00000006060c7890 */ /* 0x000fe4000fffe0ff */
[----:B------:R-:W-:Y:S02]  /*3df0*/  UIADD3 UR18, UPT, UPT, UR4, 0x2, URZ ;  /* 0x0000000204127890 */ /* 0x000fe4000fffe0ff */
[----:B------:R-:W-:Y:S02]  /*3e00*/  UIADD3 UR14, UPT, UPT, UR4, 0x4, URZ ;  /* 0x00000004040e7890 */ /* 0x000fe4000fffe0ff */
[----:B------:R-:W-:Y:S01]  /*3e10*/  UIADD3 UR8, UPT, UPT, UR4, 0x6, URZ ;  /* 0x0000000604087890 */ /* 0x000fe2000fffe0ff */
[----:B------:R2:W-:Y:S01]  /*3e20*/  UTCHMMA gdesc[UR4], gdesc[UR6], tmem[UR11], tmem[UR38], idesc[UR39], UP2 ;  /* 0x00ff2606040075ea */ /* 0x0005e2000900000b */
[----:B------:R-:W-:Y:S01]  /*3e30*/  UPLOP3.LUT UP2, UPT, UPT, UPT, UPT, 0x80, 0x8 ;  /* 0x000000000008789c */ /* 0x000fe20003f4f070 */
[----:B------:R-:W-:Y:S01]  /*3e40*/  UMOV UR19, 0x40004040 ;  /* 0x4000404000137882 */ /* 0x000fe20000000000 */
[----:B------:R-:W-:Y:S01]  /*3e50*/  UMOV UR17, 0x40004040 ;  /* 0x4000404000117882 */ /* 0x000fe20000000000 */
[----:B------:R2:W-:Y:S01]  /*3e60*/  UTCHMMA gdesc[UR18], gdesc[UR20], tmem[UR11], tmem[UR36], idesc[UR37], UPT ;  /* 0x00ff2414120075ea */ /* 0x0005e2000b80000b */
[----:B------:R-:W-:Y:S01]  /*3e70*/  UMOV UR15, 0x40004040 ;  /* 0x40004040000f7882 */ /* 0x000fe20000000000 */
[----:B------:R-:W-:Y:S01]  /*3e80*/  UMOV UR13, 0x40004040 ;  /* 0x40004040000d7882 */ /* 0x000fe20000000000 */
[----:B------:R-:W-:Y:S01]  /*3e90*/  UMOV UR9, 0x40004040 ;  /* 0x4000404000097882 */ /* 0x000fe20000000000 */
[----:B------:R2:W-:Y:S01]  /*3ea0*/  UTCHMMA gdesc[UR14], gdesc[UR16], tmem[UR11], tmem[UR34], idesc[UR35], UPT ;  /* 0x00ff22100e0075ea */ /* 0x0005e2000b80000b */
[----:B------:R2:W-:Y:S01]  /*3eb0*/  UTCHMMA gdesc[UR8], gdesc[UR12], tmem[UR11], tmem[UR32], idesc[UR33], UPT ;  /* 0x00ff200c080075ea */ /* 0x0005e2000b80000b */
[----:B------:R2:W-:Y:S01]  /*3ec0*/  UTCBAR.MULTICAST [UR25], URZ, UR27 ;  /* 0x000000ff190073e9 */ /* 0x0005e2000800081b */
[----:B------:R-:W-:Y:S01]  /*3ed0*/  UMOV UR10, UR24 ;  /* 0x00000018000a7c82 */ /* 0x000fe20008000000 */
[----:B------:R-:W-:Y:S05]  /*3ee0*/  BRA.U UP3, `(.L_x_75) ;  /* 0xfffffffd03507547 */ /* 0x000fea000b83ffff */
.L_x_72:
[----:B--2---:R-:W-:Y:S01]  /*3ef0*/  UIADD3 UR4, UPT, UPT, UR30, 0x1, URZ ;  /* 0x000000011e047890 */ /* 0x004fe2000fffe0ff */
[C---:B------:R-:W-:Y:S01]  /*3f00*/  ISETP.NE.AND P0, PT, R10.reuse, 0x2, PT ;  /* 0x000000020a00780c */ /* 0x040fe20003f05270 */
[----:B------:R-:W-:Y:S02]  /*3f10*/  UIADD3 UR5, UPT, UPT, UR31, 0x130, URZ ;  /* 0x000001301f057890 */ /* 0x000fe4000fffe0ff */
[----:B------:R-:W-:Y:S01]  /*3f20*/  UISETP.NE.AND UP0, UPT, UR4, 0x4, UPT ;  /* 0x000000040400788c */ /* 0x000fe2000bf05270 */
[----:B-1----:R-:W-:Y:S02]  /*3f30*/  SEL R0, RZ, 0x1, P0 ;  /* 0x00000001ff007807 */ /* 0x002fe40000000000 */
[----:B------:R-:W-:Y:S01]  /*3f40*/  SEL R10, R10, RZ, P0 ;  /* 0x000000ff0a0a7207 */ /* 0x000fe20000000000 */
[----:B------:R-:W-:Y:S01]  /*3f50*/  USEL UR6, URZ, 0x1, UP0 ;  /* 0x00000001ff067887 */ /* 0x000fe20008000000 */
[----:B------:R-:W-:Y:S01]  /*3f60*/  LOP3.LUT R9, R9, R0, RZ, 0x3c, !PT ;  /* 0x0000000009097212 */ /* 0x000fe200078e3cff */
[----:B------:R-:W-:Y:S01]  /*3f70*/  USEL UR30, UR4, URZ, UP0 ;  /* 0x000000ff041e7287 */ /* 0x000fe20008000000 */
[----:B------:R1:W-:Y:S03]  /*3f80*/  UTCBAR [UR5], URZ ;  /* 0x000000ff050073e9 */ /* 0x0003e600080000ff */
[----:B------:R-:W-:Y:S01]  /*3f90*/  LOP3.LUT R11, R11, UR6, RZ, 0x3c, !PT ;  /* 0x000000060b0b7c12 */ /* 0x000fe2000f8e3cff */
[----:B------:R-:W-:Y:S07]  /*3fa0*/  @P1 BRA `(.L_x_76) ;  /* 0xfffffff800881947 */ /* 0x000fee000383ffff */
[----:B------:R-:W2:Y:S01]  /*3fb0*/  S2UR UR8, SR_CgaCtaId ;  /* 0x00000000000879c3 */ /* 0x000ea20000008800 */
[----:B------:R-:W-:Y:S01]  /*3fc0*/  ELECT P0, URZ, PT ;  /* 0x0000000000ff782f */ /* 0x000fe20003800000 */
[----:B------:R-:W-:Y:S01]  /*3fd0*/  IMAD.MOV.U32 R0, RZ, RZ, 0x1 ;  /* 0x00000001ff007424 */ /* 0x000fe200078e00ff */
[----:B------:R-:W-:Y:S01]  /*3fe0*/  UIADD3 UR26, UPT, UPT, UR26, 0x150, URZ ;  /* 0x000001501a1a7890 */ /* 0x000fe2000fffe0ff */
[----:B------:R-:W-:Y:S01]  /*3ff0*/  SHF.L.U32 R2, R11, 0x1f, RZ ;  /* 0x0000001f0b027819 */ /* 0x000fe200000006ff */
[----:B------:R-:W-:-:S03]  /*4000*/  UMOV UR4, 0x40 ;  /* 0x0000004000047882 */ /* 0x000fc60000000000 */
[----:B------:R-:W-:Y:S01]  /*4010*/  UVIRTCOUNT.DEALLOC.SMPOOL 0x80 ;  /* 0x000000800000784c */ /* 0x000fe20000000000 */
[----:B--2---:R-:W-:Y:S02]  /*4020*/  ULEA UR8, UR8, UR4, 0x18 ;  /* 0x0000000408087291 */ /* 0x004fe4000f8ec0ff */
[----:B------:R-:W-:-:S07]  /*4030*/  ULEA UR4, UR30, UR26, 0x3 ;  /* 0x0000001a1e047291 */ /* 0x000fce000f8e18ff */
[----:B------:R2:W-:Y:S02]  /*4040*/  @P0 STS.U8 [UR8+0x1c], R0 ;  /* 0x00001c00ff000988 */ /* 0x0005e40008000008 */
[----:B------:R-:W4:Y:S02]  /*4050*/  SYNCS.PHASECHK.TRANS64.TRYWAIT P0, [UR4], R2 ;  /* 0x00000002ff0075a7 */ /* 0x000f240008001104 */
[----:B--2-4-:R-:W-:Y:S05]  /*4060*/  @!P0 BRA `(.L_x_77) ;  /* 0x0000004000d48947 */ /* 0x014fea0003800000 */
.L_x_170:
[----:B------:R-:W-:-:S04]  /*4070*/  UIADD3 UR4, UPT, UPT, UR30, 0x1, URZ ;  /* 0x000000011e047890 */ /* 0x000fc8000fffe0ff */
[----:B------:R-:W-:-:S04]  /*4080*/  UISETP.NE.AND UP0, UPT, UR4, 0x4, UPT ;  /* 0x000000040400788c */ /* 0x000fc8000bf05270 */
[----:B------:R-:W-:Y:S02]  /*4090*/  USEL UR6, URZ, 0x1, UP0 ;  /* 0x00000001ff067887 */ /* 0x000fe40008000000 */
[----:B------:R-:W-:-:S04]  /*40a0*/  USEL UR4, UR4, URZ, UP0 ;  /* 0x000000ff04047287 */ /* 0x000fc80008000000 */
[----:B-1----:R-:W-:Y:S01]  /*40b0*/  ULEA UR5, UR4, UR26, 0x3 ;  /* 0x0000001a04057291 */ /* 0x002fe2000f8e18ff */
[----:B--2---:R-:W-:-:S04]  /*40c0*/  LOP3.LUT R2, R11, UR6, RZ, 0x3c, !PT ;  /* 0x000000060b027c12 */ /* 0x004fc8000f8e3cff */
[----:B------:R-:W-:-:S04]  /*40d0*/  SHF.L.U32 R3, R2, 0x1f, RZ ;  /* 0x0000001f02037819 */ /* 0x000fc800000006ff */
[----:B------:R-:W1:Y:S02]  /*40e0*/  SYNCS.PHASECHK.TRANS64.TRYWAIT P0, [UR5], R3 ;  /* 0x00000003ff0075a7 */ /* 0x000e640008001105 */
[----:B-1----:R-:W-:Y:S05]  /*40f0*/  @!P0 BRA `(.L_x_78) ;  /* 0x0000004000c88947 */ /* 0x002fea0003800000 */
.L_x_172:
        /* <DEDUP_REMOVED lines=9> */
.L_x_174:
[----:B------:R-:W-:-:S04]  /*4190*/  UIADD3 UR4, UPT, UPT, UR4, 0x1, URZ ;  /* 0x0000000104047890 */ /* 0x000fc8000fffe0ff */
[----:B------:R-:W-:-:S04]  /*41a0*/  UISETP.NE.AND UP0, UPT, UR4, 0x4, UPT ;  /* 0x000000040400788c */ /* 0x000fc8000bf05270 */
[----:B------:R-:W-:Y:S02]  /*41b0*/  USEL UR5, URZ, 0x1, UP0 ;  /* 0x00000001ff057887 */ /* 0x000fe40008000000 */
[----:B------:R-:W-:-:S04]  /*41c0*/  USEL UR4, UR4, URZ, UP0 ;  /* 0x000000ff04047287 */ /* 0x000fc80008000000 */
[----:B------:R-:W-:Y:S01]  /*41d0*/  ULEA UR4, UR4, UR26, 0x3 ;  /* 0x0000001a04047291 */ /* 0x000fe2000f8e18ff */
[----:B------:R-:W-:-:S04]  /*41e0*/  LOP3.LUT R2, R2, UR5, RZ, 0x3c, !PT ;  /* 0x0000000502027c12 */ /* 0x000fc8000f8e3cff */
[----:B------:R-:W-:-:S04]  /*41f0*/  SHF.L.U32 R2, R2, 0x1f, RZ ;  /* 0x0000001f02027819 */ /* 0x000fc800000006ff */
[----:B------:R-:W2:Y:S02]  /*4200*/  SYNCS.PHASECHK.TRANS64.TRYWAIT P0, [UR4], R2 ;  /* 0x00000002ff0075a7 */ /* 0x000ea40008001104 */
[----:B--2---:R-:W-:Y:S05]  /*4210*/  @!P0 BRA `(.L_x_80) ;  /* 0x0000004000b08947 */ /* 0x004fea0003800000 */
.L_x_176:
[----:B------:R-:W-:Y:S01]  /*4220*/  NOP ;  /* 0x0000000000007918 */ /* 0x000fe20000000000 */
[----:B-1----:R-:W1:Y:S01]  /*4230*/  LDS R0, [UR8+0x14] ;  /* 0x00001408ff007984 */ /* 0x002e620008000800 */
[----:B------:R-:W-:Y:S01]  /*4240*/  ULOP3.LUT UR4, UR42, 0xffff, URZ, 0xc0, !UPT ;  /* 0x0000ffff2a047892 */ /* 0x000fe2000f8ec0ff */
[----:B------:R-:W-:Y:S01]  /*4250*/  UMOV UR5, 0xffff ;  /* 0x0000ffff00057882 */ /* 0x000fe20000000000 */
[----:B------:R-:W-:Y:S02]  /*4260*/  UMOV UR6, 0x1 ;  /* 0x0000000100067882 */ /* 0x000fe40000000000 */
[----:B------:R-:W-:-:S04]  /*4270*/  USHF.R.U32.HI UR4, URZ, 0x5, UR4 ;  /* 0x00000005ff047899 */ /* 0x000fc80008011604 */
[----:B------:R-:W-:Y:S02]  /*4280*/  USHF.L.U32 UR5, UR5, UR4, URZ ;  /* 0x0000000405057299 */ /* 0x000fe400080006ff */
[----:B------:R-:W-:-:S04]  /*4290*/  USHF.L.U32 UR4, UR6, UR4, URZ ;  /* 0x0000000406047299 */ /* 0x000fc800080006ff */
[----:B-1----:R-:W-:-:S04]  /*42a0*/  LOP3.LUT R0, R0, UR5, RZ, 0xc0, !PT ;  /* 0x0000000500007c12 */ /* 0x002fc8000f8ec0ff */
[----:B------:R-:W-:-:S13]  /*42b0*/  ISETP.NE.AND P0, PT, R0, UR5, PT ;  /* 0x0000000500007c0c */ /* 0x000fda000bf05270 */
[----:B------:R-:W-:Y:S05]  /*42c0*/  @P0 BRA `(.L_x_81) ;  /* 0x0000000000580947 */ /* 0x000fea0003800000 */
[----:B------:R-:W1:Y:S02]  /*42d0*/  LDS R0, [UR8+0x18] ;  /* 0x00001808ff007984 */ /* 0x000e640008000800 */
[----:B-1----:R-:W-:-:S04]  /*42e0*/  LOP3.LUT R0, R0, UR4, RZ, 0xc0, !PT ;  /* 0x0000000400007c12 */ /* 0x002fc8000f8ec0ff */
[----:B------:R-:W-:-:S13]  /*42f0*/  ISETP.NE.AND P0, PT, R0, UR4, PT ;  /* 0x0000000400007c0c */ /* 0x000fda000bf05270 */
[----:B------:R-:W-:Y:S05]  /*4300*/  @P0 BRA `(.L_x_82) ;  /* 0x00000000003c0947 */ /* 0x000fea0003800000 */
[----:B------:R-:W1:Y:S01]  /*4310*/  S2R R2, SR_LANEID ;  /* 0x0000000000027919 */ /* 0x000e620000000000 */
[----:B------:R-:W-:-:S06]  /*4320*/  ULOP3.LUT UR5, URZ, UR5, URZ, 0x33, !UPT ;  /* 0x00000005ff057292 */ /* 0x000fcc000f8e33ff */
[----:B------:R-:W-:-:S04]  /*4330*/  IMAD.U32 R0, RZ, RZ, UR5 ;  /* 0x00000005ff007e24 */ /* 0x000fc8000f8e00ff */
[----:B------:R2:W4:Y:S02]  /*4340*/  REDUX UR7, R0 ;  /* 0x00000000000773c4 */ /* 0x0005240000000000 */
[----:B------:R1:W-:Y:S01]  /*4350*/  UTCATOMSWS.AND URZ, UR5 ;  /* 0x0000000500ff79e3 */ /* 0x0003e20008000000 */
[----:B--2---:R-:W-:Y:S01]  /*4360*/  LOP3.LUT R0, RZ, UR4, RZ, 0x33, !PT ;  /* 0x00000004ff007c12 */ /* 0x004fe2000f8e33ff */
[----:B------:R-:W-:Y:S02]  /*4370*/  VOTEU.ANY UR4, UPT, PT ;  /* 0x0000000000047886 */ /* 0x000fe400038e0100 */
[----:B------:R-:W-:Y:S02]  /*4380*/  UFLO.U32 UR4, UR4 ;  /* 0x00000004000472bd */ /* 0x000fe400080e0000 */
[----:B------:R-:W2:Y:S04]  /*4390*/  REDUX UR6, R0 ;  /* 0x00000000000673c4 */ /* 0x000ea80000000000 */
[----:B-1----:R-:W-:-:S02]  /*43a0*/  ISETP.EQ.U32.AND P0, PT, R2, UR4, PT ;  /* 0x0000000402007c0c */ /* 0x002fc4000bf02070 */
[----:B----4-:R-:W-:-:S11]  /*43b0*/  MOV R2, UR7 ;  /* 0x0000000700027c02 */ /* 0x010fd60008000f00 */
[----:B------:R1:W-:Y:S01]  /*43c0*/  @P0 ATOMS.AND RZ, [UR8+0x14], R2 ;  /* 0x00001402ffff098c */ /* 0x0003e2000a800008 */
[----:B--2---:R-:W-:-:S05]  /*43d0*/  IMAD.U32 R0, RZ, RZ, UR6 ;  /* 0x00000006ff007e24 */ /* 0x004fca000f8e00ff */
[----:B------:R1:W-:Y:S01]  /*43e0*/  @P0 ATOMS.AND RZ, [UR8+0x18], R0 ;  /* 0x00001800ffff098c */ /* 0x0003e2000a800008 */
[----:B------:R-:W-:Y:S05]  /*43f0*/  BRA `(.L_x_83) ;  /* 0x0000000000147947 */ /* 0x000fea0003800000 */
.L_x_82:
[----:B------:R-:W-:Y:S02]  /*4400*/  MOV R2, 0x4420 ;  /* 0x0000442000027802 */ /* 0x000fe40000000f00 */
[----:B---3-5:R-:W-:Y:S05]  /*4410*/  CALL.REL.NOINC `($__internal_0_$__cuda_sm10x_tcgen05_guardrail_trap_col_being_dealloced_not_returned_by_alloc) ;  /* 0x0000004400247944 */ /* 0x028fea0003c00000 */
[----:B------:R-:W-:Y:S05]  /*4420*/  BRA `(.L_x_83) ;  /* 0x0000000000087947 */ /* 0x000fea0003800000 */
.L_x_81:
[----:B------:R-:W-:Y:S02]  /*4430*/  MOV R2, 0x4450 ;  /* 0x0000445000027802 */ /* 0x000fe40000000f00 */
[----:B---3-5:R-:W-:Y:S05]  /*4440*/  CALL.REL.NOINC `($__internal_2_$__cuda_sm10x_tcgen05_guardrail_trap_unallocated_columns_being_dealloced) ;  /* 0x0000004400307944 */ /* 0x028fea0003c00000 */
.L_x_83:
[----:B------:R-:W-:Y:S01]  /*4450*/  NOP ;  /* 0x0000000000007918 */ /* 0x000fe20000000000 */
[----:B------:R-:W-:Y:S05]  /*4460*/  EXIT ;  /* 0x000000000000794d */ /* 0x000fea0003800000 */
.L_x_65:
[----:B------:R-:W-:-:S09]  /*4470*/  UISETP.NE.OR UP0, UPT, UR22, 0x3, !UP3 ;  /* 0x000000031600788c */ /* 0x000fd2000df05670 */
[----:B------:R-:W-:Y:S05]  /*4480*/  BRA.U UP0, `(.L_x_84) ;  /* 0x0000000d00f07547 */ /* 0x000fea000b800000 */
[----:B------:R-:W1:Y:S01]  /*4490*/  LDCU UR28, c[0x0][0x370] ;  /* 0x00006e00ff1c77ac */ /* 0x000e620008000800 */
[----:B------:R-:W2:Y:S01]  /*44a0*/  LDC.64 R16, c[0x0][0x348] ;  /* 0x0000d200ff107b82 */ /* 0x000ea20000000a00 */
[----:B------:R-:W-:Y:S02]  /*44b0*/  HFMA2 R13, -RZ, RZ, 0, 0 ;  /* 0x00000000ff0d7431 */ /* 0x000fe400000001ff */
[----:B------:R-:W-:Y:S01]  /*44c0*/  IMAD.MOV.U32 R15, RZ, RZ, 0x1 ;  /* 0x00000001ff0f7424 */ /* 0x000fe200078e00ff */
[----:B------:R-:W1:Y:S01]  /*44d0*/  LDCU.128 UR32, c[0x0][0xb10] ;  /* 0x00016200ff2077ac */ /* 0x000e620008000c00 */
[----:B------:R-:W-:Y:S01]  /*44e0*/  IMAD.MOV.U32 R14, RZ, RZ, RZ ;  /* 0x000000ffff0e7224 */ /* 0x000fe200078e00ff */
[----:B------:R-:W-:Y:S01]  /*44f0*/  MOV R7, 0x1000 ;  /* 0x0000100000077802 */ /* 0x000fe20000000f00 */
[----:B------:R-:W3:Y:S01]  /*4500*/  LDCU UR27, c[0x0][0x374] ;  /* 0x00006e80ff1b77ac */ /* 0x000ee20008000800 */
[----:B------:R-:W4:Y:S01]  /*4510*/  LDC.64 R2, c[0x0][0x888] ;  /* 0x00022200ff027b82 */ /* 0x000f220000000a00 */
[----:B------:R-:W3:Y:S01]  /*4520*/  LDCU UR15, c[0x0][0xb0c] ;  /* 0x00016180ff0f77ac */ /* 0x000ee20008000800 */
[----:B------:R-:W3:Y:S06]  /*4530*/  LDCU UR38, c[0x0][0xb20] ;  /* 0x00016400ff2677ac */ /* 0x000eec0008000800 */
[----:B------:R-:W2:Y:S01]  /*4540*/  LDC.64 R4, c[0x0][0x890] ;  /* 0x00022400ff047b82 */ /* 0x000ea20000000a00 */
[----:B------:R-:W3:Y:S01]  /*4550*/  LDCU UR4, c[0x0][0xb30] ;  /* 0x00016600ff0477ac */ /* 0x000ee20008000800 */
[----:B-1----:R-:W-:-:S02]  /*4560*/  UIMAD.WIDE.U32 UR6, UR28, UR32, URZ ;  /* 0x000000201c0672a5 */ /* 0x002fc4000f8e00ff */
[----:B---3--:R-:W-:Y:S01]  /*4570*/  UIMAD.WIDE.U32 UR8, UR27, UR35, URZ ;  /* 0x000000231b0872a5 */ /* 0x008fe2000f8e00ff */
[----:B------:R-:W-:Y:S01]  /*4580*/  UMOV UR24, 0x400 ;  /* 0x0000040000187882 */ /* 0x000fe20000000000 */
[----:B------:R-:W-:-:S03]  /*4590*/  UPLOP3.LUT UP3, UPT, UPT, UPT, UPT, 0x40, 0x4 ;  /* 0x000000000004789c */ /* 0x000fc60003f6e870 */
[----:B------:R-:W-:Y:S01]  /*45a0*/  UMOV UR6, UR7 ;  /* 0x0000000700067c82 */ /* 0x000fe20008000000 */
[----:B------:R-:W-:Y:S01]  /*45b0*/  UISETP.GE.AND UP0, UPT, UR40, 0x1, UPT ;  /* 0x000000012800788c */ /* 0x000fe2000bf06270 */
[----:B------:R-:W-:Y:S01]  /*45c0*/  UMOV UR29, UR9 ;  /* 0x00000009001d7c82 */ /* 0x000fe20008000000 */
[----:B------:R-:W-:Y:S01]  /*45d0*/  UISETP.NE.AND UP4, UPT, UR40, 0x1, UPT ;  /* 0x000000012800788c */ /* 0x000fe2000bf85270 */
[----:B------:R-:W1:Y:S01]  /*45e0*/  LDCU.64 UR16, c[0x0][0xb28] ;  /* 0x00016500ff1077ac */ /* 0x000e620008000a00 */
[----:B------:R-:W-:Y:S02]  /*45f0*/  ULEA UR24, UR54, UR24, 0x18 ;  /* 0x0000001836187291 */ /* 0x000fe4000f8ec0ff */
[----:B------:R-:W-:Y:S02]  /*4600*/  UISETP.NE.AND UP6, UPT, UR15, 0x1, UPT ;  /* 0x000000010f00788c */ /* 0x000fe4000bfc5270 */
[----:B------:R-:W-:Y:S02]  /*4610*/  UISETP.NE.AND UP5, UPT, UR34, 0x1, UPT ;  /* 0x000000012200788c */ /* 0x000fe4000bfa5270 */
[----:B------:R-:W-:-:S02]  /*4620*/  USHF.R.U32.HI UR31, URZ, UR33, UR6 ;  /* 0x00000021ff1f7299 */ /* 0x000fc40008011606 */
[----:B------:R-:W-:Y:S02]  /*4630*/  USHF.R.U32.HI UR29, URZ, UR38, UR29 ;  /* 0x00000026ff1d7299 */ /* 0x000fe4000801161d */
[----:B------:R-:W-:Y:S01]  /*4640*/  UISETP.NE.AND UP2, UPT, UR4, 0x1, UPT ;  /* 0x000000010400788c */ /* 0x000fe2000bf45270 */
[----:B------:R-:W-:-:S10]  /*4650*/  UMOV UR12, URZ ;  /* 0x000000ff000c7c82 */ /* 0x000fd40008000000 */
.L_x_93:
[C---:B------:R-:W-:Y:S02]  /*4660*/  LEA R12, R14.reuse, UR24, 0x3 ;  /* 0x000000180e0c7c11 */ /* 0x040fe4000f8e18ff */
[----:B------:R-:W-:Y:S02]  /*4670*/  SHF.L.U32 R0, R13, 0x1f, RZ ;  /* 0x0000001f0d007819 */ /* 0x000fe400000006ff */
[----:B------:R-:W-:Y:S02]  /*4680*/  LEA R8, R14, UR24, 0x4 ;  /* 0x000000180e087c11 */ /* 0x000fe4000f8e20ff */
[----:B---3--:R-:W3:Y:S02]  /*4690*/  SYNCS.PHASECHK.TRANS64.TRYWAIT P0, [R12+URZ+0x110], R0 ;  /* 0x000110000c0075a7 */ /* 0x008ee400080011ff */
[----:B---3--:R-:W-:Y:S05]  /*46a0*/  @!P0 BRA `(.L_x_85) ;  /* 0x0000003c00a48947 */ /* 0x008fea0003800000 */
.L_x_177:
[----:B------:R-:W1:Y:S01]  /*46b0*/  LDS.128 R8, [R8+0x1a0] ;  /* 0x0001a00008087984 */ /* 0x000e620000000c00 */
[----:B------:R-:W-:Y:S01]  /*46c0*/  UISETP.GE.AND UP0, UPT, UR40, 0x1, UPT ;  /* 0x000000012800788c */ /* 0x000fe2000bf06270 */
[----:B------:R-:W-:Y:S01]  /*46d0*/  @!PT LDS RZ, [RZ] ;  /* 0x00000000fffff984 */ /* 0x000fe20000000800 */
[----:B------:R-:W-:Y:S01]  /*46e0*/  @!PT LDS RZ, [RZ] ;  /* 0x00000000fffff984 */ /* 0x000fe20000000800 */
[----:B------:R-:W-:Y:S01]  /*46f0*/  @!PT LDS RZ, [RZ] ;  /* 0x00000000fffff984 */ /* 0x000fe20000000800 */
[----:B------:R-:W-:Y:S01]  /*4700*/  @!PT LDS RZ, [RZ] ;  /* 0x00000000fffff984 */ /* 0x000fe20000000800 */
[----:B------:R2:W-:Y:S06]  /*4710*/  MEMBAR.ALL.CTA ;  /* 0x0000000000007992 */ /* 0x0005ec0000008000 */
[----:B--2---:R-:W2:Y:S01]  /*4720*/  FENCE.VIEW.ASYNC.S ;  /* 0x00000000000073c6 */ /* 0x004ea20000000000 */
[----:B-1----:R-:W-:Y:S11]  /*4730*/  LOP3.LUT P0, RZ, R10, 0x1, RZ, 0xc0, !PT ;  /* 0x000000010aff7812 */ /* 0x002ff6000780c0ff */
[----:B------:R-:W-:Y:S02]  /*4740*/  @!UPT UIADD3 URZ, UPT, UPT, URZ, URZ, URZ ;  /* 0x000000fffffff290 */ /* 0x000fe4000fffe0ff */
[----:B--2---:R-:W-:Y:S01]  /*4750*/  VOTEU.ANY UP1, P0 ;  /* 0x0000000000ff7886 */ /* 0x004fe20000020100 */
[----:B------:R-:W-:Y:S11]  /*4760*/  PLOP3.LUT P0, PT, PT, PT, UP1, 0x80, 0x8 ;  /* 0x000000000008781c */ /* 0x000ff60003f0f018 */
[----:B------:R-:W-:Y:S02]  /*4770*/  @!UPT UIADD3 URZ, UPT, UPT, URZ, URZ, URZ ;  /* 0x000000fffffff290 */ /* 0x000fe4000fffe0ff */
[----:B---3--:R-:W-:Y:S02]  /*4780*/  @P0 SHF.R.U32.HI R0, RZ, 0x10, R9 ;  /* 0x00000010ff000819 */ /* 0x008fe40000011609 */
[----:B------:R-:W-:Y:S02]  /*4790*/  @P0 MOV R6, R8 ;  /* 0x0000000800060202 */ /* 0x000fe40000000f00 */
[----:B------:R-:W-:Y:S01]  /*47a0*/  @P0 R2UR UR4, R0 ;  /* 0x00000000000402ca */ /* 0x000fe200000e0000 */
[----:B------:R-:W-:Y:S01]  /*47b0*/  VIADD R0, R12, 0x120 ;  /* 0x000001200c007836 */ /* 0x000fe20000000000 */
[----:B------:R-:W-:Y:S02]  /*47c0*/  @P0 LOP3.LUT R8, R9, 0xffff, RZ, 0xc0, !PT ;  /* 0x0000ffff09080812 */ /* 0x000fe400078ec0ff */
[----:B------:R-:W-:Y:S02]  /*47d0*/  @P0 R2UR UR6, R6 ;  /* 0x00000000060602ca */ /* 0x000fe400000e0000 */
[----:B------:R-:W-:Y:S02]  /*47e0*/  PRMT R0, RZ, 0x654, R0 ;  /* 0x00000654ff007816 */ /* 0x000fe40000000000 */
[----:B------:R-:W-:Y:S02]  /*47f0*/  @P0 R2UR UR5, R8 ;  /* 0x00000000080502ca */ /* 0x000fe400000e0000 */
[----:B------:R1:W-:Y:S03]  /*4800*/  SYNCS.ARRIVE.TRANS64.RED.A1T0 RZ, [R0+URZ], RZ ;  /* 0x000000ff00ff79a7 */ /* 0x0003e600081004ff */
[----:B------:R-:W-:Y:S04]  /*4810*/  @UP1 UMOV UR25, UR4 ;  /* 0x0000000400191c82 */ /* 0x000fe80008000000 */
[----:B------:R-:W-:Y:S04]  /*4820*/  @UP1 UMOV UR14, UR6 ;  /* 0x00000006000e1c82 */ /* 0x000fe80008000000 */
[----:B------:R-:W-:Y:S01]  /*4830*/  @UP1 UMOV UR13, UR5 ;  /* 0x00000005000d1c82 */ /* 0x000fe20008000000 */
[----:B------:R-:W-:Y:S05]  /*4840*/  BRA.U !UP0, `(.L_x_86) ;  /* 0x0000000108a47547 */ /* 0x000fea000b800000 */
[----:B------:R-:W-:Y:S02]  /*4850*/  UIMAD.WIDE.U32 UR8, UR13, UR35, URZ ;  /* 0x000000230d0872a5 */ /* 0x000fe4000f8e00ff */
[----:B------:R-:W-:Y:S02]  /*4860*/  UIMAD.WIDE.U32 UR10, UR14, UR32, URZ ;  /* 0x000000200e0a72a5 */ /* 0x000fe4000f8e00ff */
[----:B------:R-:W-:Y:S02]  /*4870*/  USEL UR4, UR27, UR29, !UP5 ;  /* 0x0000001d1b047287 */ /* 0x000fe4000e800000 */
[----:B------:R-:W-:Y:S02]  /*4880*/  USEL UR7, UR28, UR31, !UP6 ;  /* 0x0000001f1c077287 */ /* 0x000fe4000f000000 */
[----:B------:R-:W-:Y:S02]  /*4890*/  UIMAD.WIDE.U32 UR18, UR4, UR16, URZ ;  /* 0x00000010041272a5 */ /* 0x000fe4000f8e00ff */
[----:B------:R-:W-:Y:S01]  /*48a0*/  UIMAD.WIDE.U32 UR20, UR7, UR16, URZ ;  /* 0x00000010071472a5 */ /* 0x000fe2000f8e00ff */
[----:B------:R-:W-:Y:S02]  /*48b0*/  UMOV UR5, UR9 ;  /* 0x0000000900057c82 */ /* 0x000fe40008000000 */
[----:B------:R-:W-:Y:S03]  /*48c0*/  USHF.R.U32.HI UR6, URZ, UR38, UR5 ;  /* 0x00000026ff067299 */ /* 0x000fe60008011605 */
[----:B------:R-:W-:Y:S01]  /*48d0*/  UMOV UR5, UR11 ;  /* 0x0000000b00057c82 */ /* 0x000fe20008000000 */
[----:B------:R-:W-:Y:S02]  /*48e0*/  USEL UR6, UR13, UR6, !UP5 ;  /* 0x000000060d067287 */ /* 0x000fe4000e800000 */
[----:B------:R-:W-:Y:S02]  /*48f0*/  USHF.R.U32.HI UR8, URZ, UR33, UR5 ;  /* 0x00000021ff087299 */ /* 0x000fe40008011605 */
[----:B------:R-:W-:Y:S01]  /*4900*/  UIMAD.WIDE.U32 UR10, UR6, UR16, URZ ;  /* 0x00000010060a72a5 */ /* 0x000fe2000f8e00ff */
[----:B------:R-:W-:Y:S02]  /*4910*/  UMOV UR5, UR19 ;  /* 0x0000001300057c82 */ /* 0x000fe40008000000 */
[----:B------:R-:W-:Y:S03]  /*4920*/  @UP4 USHF.R.U32.HI UR4, URZ, UR17, UR5 ;  /* 0x00000011ff044299 */ /* 0x000fe60008011605 */
[----:B------:R-:W-:Y:S01]  /*4930*/  UMOV UR5, UR21 ;  /* 0x0000001500057c82 */ /* 0x000fe20008000000 */
[----:B------:R-:W-:Y:S02]  /*4940*/  UIMAD UR4, UR40, UR4, URZ ;  /* 0x00000004280472a4 */ /* 0x000fe4000f8e02ff */
[----:B------:R-:W-:Y:S02]  /*4950*/  @UP4 USHF.R.U32.HI UR7, URZ, UR17, UR5 ;  /* 0x00000011ff074299 */ /* 0x000fe40008011605 */
[----:B------:R-:W-:Y:S02]  /*4960*/  USEL UR5, UR14, UR8, !UP6 ;  /* 0x000000080e057287 */ /* 0x000fe4000f000000 */
[----:B------:R-:W-:Y:S02]  /*4970*/  UIMAD UR8, UR40, UR7, URZ ;  /* 0x00000007280872a4 */ /* 0x000fe4000f8e02ff */
[----:B------:R-:W-:Y:S03]  /*4980*/  UISETP.GE.AND UP0, UPT, UR6, UR4, UPT ;  /* 0x000000040600728c */ /* 0x000fe6000bf06270 */
[----:B------:R-:W-:Y:S01]  /*4990*/  UMOV UR4, UR11 ;  /* 0x0000000b00047c82 */ /* 0x000fe20008000000 */
[----:B------:R-:W-:Y:S02]  /*49a0*/  UISETP.GE.OR UP0, UPT, UR5, UR8, UP0 ;  /* 0x000000080500728c */ /* 0x000fe40008706670 */
[----:B------:R-:W-:Y:S02]  /*49b0*/  USHF.R.U32.HI UR4, URZ, UR17, UR4 ;  /* 0x00000011ff047299 */ /* 0x000fe40008011604 */
[----:B------:R-:W-:Y:S02]  /*49c0*/  UIMAD.WIDE.U32 UR8, UR5, UR16, URZ ;  /* 0x00000010050872a5 */ /* 0x000fe4000f8e00ff */
[----:B------:R-:W-:Y:S04]  /*49d0*/  USEL UR10, UR6, UR4, !UP4 ;  /* 0x00000004060a7287 */ /* 0x000fe8000e000000 */
[----:B------:R-:W-:Y:S01]  /*49e0*/  UIADD3 UR11, UPT, UPT, -UR10, URZ, URZ ;  /* 0x000000ff0a0b7290 */ /* 0x000fe2000fffe1ff */
[----:B------:R-:W-:Y:S02]  /*49f0*/  @!UP0 UMOV UR4, UR9 ;  /* 0x0000000900048c82 */ /* 0x000fe40008000000 */
[----:B------:R-:W-:Y:S02]  /*4a00*/  @!UP0 USHF.R.U32.HI UR4, URZ, UR17, UR4 ;  /* 0x00000011ff048299 */ /* 0x000fe40008011604 */
[----:B------:R-:W-:Y:S02]  /*4a10*/  UIMAD UR8, UR40, UR11, UR6 ;  /* 0x0000000b280872a4 */ /* 0x000fe4000f8e0206 */
[----:B------:R-:W-:Y:S04]  /*4a20*/  @!UP0 USEL UR4, UR5, UR4, !UP4 ;  /* 0x0000000405048287 */ /* 0x000fe8000e000000 */
[----:B------:R-:W-:Y:S02]  /*4a30*/  @!UP0 UIMAD UR8, UR7, UR8, UR4 ;  /* 0x00000008070882a4 */ /* 0x000fe4000f8e0204 */
[----:B------:R-:W-:Y:S02]  /*4a40*/  @!UP0 UIADD3 UR9, UPT, UPT, UR10, -UR4, URZ ;  /* 0x800000040a098290 */ /* 0x000fe4000fffe0ff */
[----:B------:R-:W-:Y:S02]  /*4a50*/  UIADD3 UR4, UPT, UPT, -UR5, URZ, URZ ;  /* 0x000000ff05047290 */ /* 0x000fe4000fffe1ff */
[----:B------:R-:W-:Y:S02]  /*4a60*/  UIADD3 UR7, UPT, UPT, -UR6, URZ, URZ ;  /* 0x000000ff06077290 */ /* 0x000fe4000fffe1ff */
[----:B------:R-:W-:Y:S02]  /*4a70*/  @!UP0 UIMAD UR6, UR9, UR40, UR5 ;  /* 0x00000028090682a4 */ /* 0x000fe4000f8e0205 */
[----:B------:R-:W-:Y:S02]  /*4a80*/  UIMAD UR14, UR15, UR4, UR14 ;  /* 0x000000040f0e72a4 */ /* 0x000fe4000f8e020e */
[----:B------:R-:W-:Y:S01]  /*4a90*/  UIMAD UR13, UR34, UR7, UR13 ;  /* 0x00000007220d72a4 */ /* 0x000fe2000f8e020d */
[----:B------:R-:W-:Y:S02]  /*4aa0*/  @!UP0 UMOV UR5, UR8 ;  /* 0x0000000800058c82 */ /* 0x000fe40008000000 */
[----:B------:R-:W-:Y:S02]  /*4ab0*/  UIMAD UR14, UR5, UR15, UR14 ;  /* 0x0000000f050e72a4 */ /* 0x000fe4000f8e020e */
[----:B------:R-:W-:Y:S11]  /*4ac0*/  UIMAD UR13, UR6, UR34, UR13 ;  /* 0x00000022060d72a4 */ /* 0x000ff6000f8e020d */
[----:B------:R-:W-:Y:S01]  /*4ad0*/  @!UPT UIADD3 URZ, UPT, UPT, URZ, URZ, URZ ;  /* 0x000000fffffff290 */ /* 0x000fe2000fffe0ff */
.L_x_86:
[----:B------:R-:W2:Y:S01]  /*4ae0*/  @!UP2 LDCU.128 UR20, c[0x0][0xb10] ;  /* 0x00016200ff14a7ac */ /* 0x000ea20008000c00 */
[C---:B------:R-:W-:Y:S02]  /*4af0*/  ISETP.NE.U32.AND P1, PT, R4.reuse, RZ, PT ;  /* 0x000000ff0400720c */ /* 0x040fe40003f25070 */
[----:B------:R-:W-:Y:S02]  /*4b00*/  ISETP.NE.U32.AND P0, PT, R4, RZ, PT ;  /* 0x000000ff0400720c */ /* 0x000fe40003f05070 */
[C---:B------:R-:W-:Y:S02]  /*4b10*/  ISETP.NE.AND.EX P1, PT, R5.reuse, RZ, PT, P1 ;  /* 0x000000ff0500720c */ /* 0x040fe40003f25310 */
[----:B------:R-:W-:Y:S01]  /*4b20*/  ISETP.NE.AND.EX P0, PT, R5, RZ, PT, P0 ;  /* 0x000000ff0500720c */ /* 0x000fe20003f05300 */
[----:B------:R-:W3:Y:S01]  /*4b30*/  @!UP2 LDCU UR5, c[0x0][0xb0c] ;  /* 0x00016180ff05a7ac */ /* 0x000ee20008000800 */
[----:B------:R-:W-:Y:S02]  /*4b40*/  USHF.L.U32 UR11, UR26, 0x6, URZ ;  /* 0x000000061a0b7899 */ /* 0x000fe400080006ff */
[----:B------:R-:W-:Y:S02]  /*4b50*/  USHF.L.U32 UR10, UR30, 0x6, URZ ;  /* 0x000000061e0a7899 */ /* 0x000fe400080006ff */
[----:B--2---:R-:W-:Y:S07]  /*4b60*/  UIMAD.WIDE.U32 UR6, UR14, UR20, URZ ;  /* 0x000000140e0672a5 */ /* 0x004fee000f8e00ff */
[----:B------:R-:W-:Y:S01]  /*4b70*/  @!UP2 UMOV UR4, UR7 ;  /* 0x000000070004ac82 */ /* 0x000fe20008000000 */
[----:B---3--:R-:W-:Y:S02]  /*4b80*/  @!UP2 UISETP.NE.AND UP0, UPT, UR5, 0x1, UPT ;  /* 0x000000010500a88c */ /* 0x008fe4000bf05270 */
[----:B------:R-:W-:Y:S02]  /*4b90*/  @!UP2 USHF.R.U32.HI UR4, URZ, UR21, UR4 ;  /* 0x00000015ff04a299 */ /* 0x000fe40008011604 */
[----:B------:R-:W-:Y:S02]  /*4ba0*/  UIMAD.WIDE.U32 UR6, UR13, UR23, URZ ;  /* 0x000000170d0672a5 */ /* 0x000fe4000f8e00ff */
[----:B------:R-:W-:Y:S02]  /*4bb0*/  @!UP2 USEL UR8, UR14, UR4, !UP0 ;  /* 0x000000040e08a287 */ /* 0x000fe4000c000000 */
[----:B------:R-:W-:Y:S03]  /*4bc0*/  @!UP2 UISETP.NE.AND UP0, UPT, UR22, 0x1, UPT ;  /* 0x000000011600a88c */ /* 0x000fe6000bf05270 */
[----:B------:R-:W-:Y:S02]  /*4bd0*/  @!UP2 UMOV UR6, UR7 ;  /* 0x000000070006ac82 */ /* 0x000fe40008000000 */
[----:B------:R-:W2:Y:S02]  /*4be0*/  @!UP2 LDCU UR4, c[0x0][0xb20] ;  /* 0x00016400ff04a7ac */ /* 0x000ea40008000800 */
[----:B--2---:R-:W-:Y:S04]  /*4bf0*/  @!UP2 USHF.R.U32.HI UR6, URZ, UR4, UR6 ;  /* 0x00000004ff06a299 */ /* 0x004fe80008011606 */
[----:B------:R-:W-:Y:S04]  /*4c00*/  @!UP2 USEL UR6, UR13, UR6, !UP0 ;  /* 0x000000060d06a287 */ /* 0x000fe8000c000000 */
[----:B------:R-:W-:Y:S02]  /*4c10*/  @!UP2 UIADD3 UR4, UPT, UPT, -UR8, UR6, URZ ;  /* 0x000000060804a290 */ /* 0x000fe4000fffe1ff */
[----:B------:R-:W-:Y:S02]  /*4c20*/  @!UP2 UIADD3 UR6, UPT, UPT, UR8, -UR6, URZ ;  /* 0x800000060806a290 */ /* 0x000fe4000fffe0ff */
[----:B------:R-:W-:Y:S02]  /*4c30*/  @!UP2 UIMAD UR14, UR4, UR5, UR14 ;  /* 0x00000005040ea2a4 */ /* 0x000fe4000f8e020e */
[----:B------:R-:W-:Y:S01]  /*4c40*/  @!UP2 UIMAD UR13, UR6, UR22, UR13 ;  /* 0x00000016060da2a4 */ /* 0x000fe2000f8e020d */
[----:B------:R-:W-:Y:S11]  /*4c50*/  BRA.U UP3, `(.L_x_87) ;  /* 0x0000000103107547 */ /* 0x000ff6000b800000 */
[----:B------:R-:W-:Y:S04]  /*4c60*/  MOV R6, UR37 ;  /* 0x0000002500067c02 */ /* 0x000fe80008000f00 */
[----:B------:R-:W-:Y:S04]  /*4c70*/  SHF.L.U32 R6, R6, 0x1f, RZ ;  /* 0x0000001f06067819 */ /* 0x000fe800000006ff */
[----:B------:R-:W2:Y:S02]  /*4c80*/  SYNCS.PHASECHK.TRANS64.TRYWAIT P2, [UR24+0x108], R6 ;  /* 0x00010806ff0075a7 */ /* 0x000ea40008041118 */
[----:B--2---:R-:W-:Y:S05]  /*4c90*/  @!P2 BRA `(.L_x_88) ;  /* 0x00000038003ca947 */ /* 0x004fea0003800000 */
.L_x_87:
[----:B------:R-:W-:Y:S05]  /*4ca0*/  @!P1 BRA `(.L_x_89) ;  /* 0x0000000000309947 */ /* 0x000fea0003800000 */
[----:B----4-:R-:W-:Y:S01]  /*4cb0*/  ISETP.NE.U32.AND P1, PT, R2, RZ, PT ;  /* 0x000000ff0200720c */ /* 0x010fe20003f25070 */
[----:B------:R-:W2:Y:S01]  /*4cc0*/  LDCU.64 UR4, c[0x0][0x358] ;  /* 0x00006b00ff0477ac */ /* 0x000ea20008000a00 */
[----:B------:R-:W-:Y:S02]  /*4cd0*/  IMAD.MOV.U32 R45, RZ, RZ, 0x1 ;  /* 0x00000001ff2d7424 */ /* 0x000fe400078e00ff */
[----:B------:R-:W-:Y:S11]  /*4ce0*/  ISETP.NE.AND.EX P1, PT, R3, RZ, PT, P1 ;  /* 0x000000ff0300720c */ /* 0x000ff60003f25310 */
[----:B------:R-:W-:Y:S02]  /*4cf0*/  @!UPT UIADD3 URZ, UPT, UPT, URZ, URZ, URZ ;  /* 0x000000fffffff290 */ /* 0x000fe4000fffe0ff */
[----:B------:R-:W3:Y:S01]  /*4d00*/  @P1 LDC.64 R8, c[0x0][0x888] ;  /* 0x00022200ff081b82 */ /* 0x000ee20000000a00 */
[----:B-1----:R-:W-:Y:S04]  /*4d10*/  @P1 IMAD R0, R4, UR36, RZ ;  /* 0x0000002404001c24 */ /* 0x002fe8000f8e02ff */
[----:B---3--:R-:W-:Y:S04]  /*4d20*/  @P1 IMAD.WIDE R8, R0, 0x4, R8 ;  /* 0x0000000400081825 */ /* 0x008fe800078e0208 */
[----:B------:R-:W-:Y:S01]  /*4d30*/  HFMA2 R0, -RZ, RZ, 0, 5.9604644775390625e-08 ;  /* 0x00000001ff007431 */ /* 0x000fe200000001ff */
[----:B--2--5:R2:W5:Y:S04]  /*4d40*/  @P1 LDG.E R26, desc[UR4][R8.64] ;  /* 0x00000004081a1981 */ /* 0x024568000c1e1900 */
[----:B------:R-:W-:Y:S01]  /*4d50*/  @!P1 PRMT R45, R0, 0x7610, R45 ;  /* 0x00007610002d9816 */ /* 0x000fe2000000002d */
[----:B--2---:R-:W3:Y:S06]  /*4d60*/  @!P1 LDC R26, c[0x0][0x880] ;  /* 0x00022000ff1a9b82 */ /* 0x004eec0000000800 */
.L_x_89:
[----:B---3-5:R-:W-:Y:S01]  /*4d70*/  @!P0 FSETP.EQ.AND P1, PT, R26, RZ, PT ;  /* 0x000000ff1a00820b */ /* 0x028fe20003f22000 */
[----:B------:R-:W-:Y:S01]  /*4d80*/  @!UPT UIADD3 URZ, UPT, UPT, URZ, URZ, URZ ;  /* 0x000000fffffff290 */ /* 0x000fe2000fffe0ff */
[----:B------:R-:W-:Y:S11]  /*4d90*/  @!P0 BRA `(.L_x_90) ;  /* 0x0000000000188947 */ /* 0x000ff60003800000 */
[----:B------:R-:W-:Y:S02]  /*4da0*/  LOP3.LUT P0, RZ, R45, 0xff, RZ, 0xc0, !PT ;  /* 0x000000ff2dff7812 */ /* 0x000fe4000780c0ff */
[----:B----4-:R-:W-:Y:S04]  /*4db0*/  ISETP.NE.U32.AND P1, PT, R2, RZ, PT ;  /* 0x000000ff0200720c */ /* 0x010fe80003f25070 */
[----:B------:R-:W-:Y:S04]  /*4dc0*/  ISETP.NE.AND.EX P1, PT, R3, RZ, PT, P1 ;  /* 0x000000ff0300720c */ /* 0x000fe80003f25310 */
[----:B------:R-:W-:Y:S03]  /*4dd0*/  PLOP3.LUT P1, PT, P1, PT, PT, 0x8, 0x80 ;  /* 0x000000000080781c */ /* 0x000fe60000f2e170 */
[----:B------:R-:W-:Y:S11]  /*4de0*/  @P0 FSETP.EQ.AND P1, PT, R26, RZ, PT ;  /* 0x000000ff1a00020b */ /* 0x000ff60003f22000 */
[----:B------:R-:W-:Y:S02]  /*4df0*/  @!UPT UIADD3 URZ, UPT, UPT, URZ, URZ, URZ ;  /* 0x000000fffffff290 */ /* 0x000fe4000fffe0ff */
.L_x_90:
[----:B------:R-:W-:Y:S01]  /*4e00*/  ULEA UR4, UR12, UR24, 0x3 ;  /* 0x000000180c047291 */ /* 0x000fe2000f8e18ff */
[----:B------:R-:W-:Y:S02]  /*4e10*/  SHF.L.U32 R9, R15, 0x1f, RZ ;  /* 0x0000001f0f097819 */ /* 0x000fe400000006ff */
[----:B------:R-:W-:Y:S04]  /*4e20*/  ELECT P0, URZ, PT ;  /* 0x0000000000ff782f */ /* 0x000fe80003800000 */
[----:B------:R-:W-:Y:S02]  /*4e30*/  PLOP3.LUT P1, PT, P1, P0, PT, 0xf2, 0x2f ;  /* 0x00000000002f781c */ /* 0x000fe40000f21e72 */
[----:B------:R-:W2:Y:S11]  /*4e40*/  SYNCS.PHASECHK.TRANS64.TRYWAIT P2, [UR4+0xe8], R9 ;  /* 0x0000e809ff0075a7 */ /* 0x000eb60008041104 */
[----:B------:R-:W-:Y:S05]  /*4e50*/  @!P1 IADD3 R8, P0, PT, R16, 0x580, RZ ;  /* 0x0000058010089810 */ /* 0x000fea0007f1e0ff */
[----:B-1----:R-:W-:Y:S01]  /*4e60*/  @!P1 IMAD.X R6, RZ, RZ, R17, P0 ;  /* 0x000000ffff069224 */ /* 0x002fe200000e0611 */
[----:B--2---:R-:W-:Y:S07]  /*4e70*/  @!P2 BRA `(.L_x_91) ;  /* 0x0000003400dca947 */ /* 0x004fee0003800000 */
.L_x_180:
[----:B------:R-:W-:Y:S01]  /*4e80*/  @!P1 R2UR UR7, R6 ;  /* 0x00000000060792ca */ /* 0x000fe200000e0000 */
[----:B------:R-:W-:Y:S01]  /*4e90*/  UIADD3 UR5, UPT, UPT, UR12, 0x1, URZ ;  /* 0x000000010c057890 */ /* 0x000fe2000fffe0ff */
[----:B------:R-:W-:Y:S01]  /*4ea0*/  @!P1 R2UR UR6, R8 ;  /* 0x00000000080692ca */ /* 0x000fe200000e0000 */
[----:B------:R-:W-:Y:S01]  /*4eb0*/  UIADD3 UR9, UPT, UPT, UR4, 0xd0, URZ ;  /* 0x000000d004097890 */ /* 0x000fe2000fffe0ff */
[----:B------:R-:W-:Y:S01]  /*4ec0*/  @!P1 IMAD.MOV.U32 R6, RZ, RZ, 0x1000 ;  /* 0x00001000ff069424 */ /* 0x000fe200078e00ff */
[----:B------:R-:W-:Y:S01]  /*4ed0*/  UISETP.NE.AND UP0, UPT, UR5, 0x3, UPT ;  /* 0x000000030500788c */ /* 0x000fe2000bf05270 */
[----:B------:R-:W-:Y:S01]  /*4ee0*/  VIADD R14, R14, 0x1 ;  /* 0x000000010e0e7836 */ /* 0x000fe20000000000 */
[----:B------:R-:W-:Y:S01]  /*4ef0*/  UMOV UR22, 0x0 ;  /* 0x0000000000167882 */ /* 0x000fe20000000000 */
[----:B------:R-:W-:Y:S01]  /*4f00*/  UMOV UR23, 0x10000000 ;  /* 0x1000000000177882 */ /* 0x000fe20000000000 */
[----:B------:R-:W-:Y:S04]  /*4f10*/  UPRMT UR20, UR54, 0x654, UR9 ;  /* 0x0000065436147896 */ /* 0x000fe80008000009 */
[----:B-1----:R-:W-:Y:S01]  /*4f20*/  IMAD.U32 R9, RZ, RZ, UR7 ;  /* 0x00000007ff097e24 */ /* 0x002fe2000f8e00ff */
[----:B------:R-:W-:Y:S01]  /*4f30*/  USEL UR7, URZ, 0x1, UP0 ;  /* 0x00000001ff077887 */ /* 0x000fe20008000000 */
[----:B------:R-:W-:Y:S01]  /*4f40*/  IMAD.U32 R8, RZ, RZ, UR6 ;  /* 0x00000006ff087e24 */ /* 0x000fe2000f8e00ff */
[----:B------:R-:W-:Y:S02]  /*4f50*/  USEL UR6, UR5, URZ, UP0 ;  /* 0x000000ff05067287 */ /* 0x000fe40008000000 */
[----:B------:R-:W-:Y:S01]  /*4f60*/  VOTEU.ALL UP0, P1 ;  /* 0x0000000000ff7886 */ /* 0x000fe20000800000 */
[----:B------:R-:W-:Y:S02]  /*4f70*/  @!P1 R2UR UR19, R9 ;  /* 0x00000000091392ca */ /* 0x000fe400000e0000 */
[----:B------:R-:W-:Y:S02]  /*4f80*/  @!P1 R2UR UR18, R8 ;  /* 0x00000000081292ca */ /* 0x000fe400000e0000 */
[----:B------:R-:W-:Y:S01]  /*4f90*/  @!UP0 ULEA UR5, UR12, UR24, 0xc ;  /* 0x000000180c058291 */ /* 0x000fe2000f8e60ff */
[----:B------:R-:W-:Y:S02]  /*4fa0*/  LOP3.LUT R15, R15, UR7, RZ, 0x3c, !PT ;  /* 0x000000070f0f7c12 */ /* 0x000fe4000f8e3cff */
[----:B------:R-:W-:Y:S01]  /*4fb0*/  UMOV UR12, UR36 ;  /* 0x00000024000c7c82 */ /* 0x000fe20008000000 */
[----:B------:R-:W-:Y:S01]  /*4fc0*/  @!UP0 UIADD3 UR8, UPT, UPT, UR5, 0x200, URZ ;  /* 0x0000020005088890 */ /* 0x000fe2000fffe0ff */
[----:B------:R-:W-:Y:S01]  /*4fd0*/  SHF.L.U32 R0, R15, 0x1f, RZ ;  /* 0x0000001f0f007819 */ /* 0x000fe200000006ff */
[----:B------:R-:W-:Y:S01]  /*4fe0*/  VOTEU.ALL UP0, P1 ;  /* 0x0000000000ff7886 */ /* 0x000fe20000800000 */
[----:B------:R-:W-:Y:S06]  /*4ff0*/  ULEA UR5, UR6, UR24, 0x3 ;  /* 0x0000001806057291 */ /* 0x000fec000f8e18ff */
[----:B------:R1:W-:Y:S01]  /*5000*/  @!UP0 UTMALDG.3D [UR8], [UR18], desc[UR22] ;  /* 0x00001608120085b4 */ /* 0x0003e20008011000 */
[----:B------:R1:W-:Y:S01]  /*5010*/  @!P1 SYNCS.ARRIVE.TRANS64.RED.A0TR RZ, [UR4+0xd0], R6 ;  /* 0x0000d006ffff99a7 */ /* 0x0003e20008300404 */
[----:B------:R-:W-:Y:S01]  /*5020*/  SYNCS.ARRIVE.TRANS64.RED.A1T0 RZ, [UR20], RZ ;  /* 0x000000ffffff79a7 */ /* 0x000fe20008100414 */
[----:B------:R-:W2:Y:S02]  /*5030*/  SYNCS.PHASECHK.TRANS64.TRYWAIT P0, [UR5+0xe8], R0 ;  /* 0x0000e800ff0075a7 */ /* 0x000ea40008001105 */
[----:B-12---:R-:W-:Y:S05]  /*5040*/  @!P0 BRA `(.L_x_92) ;  /* 0x0000003400808947 */ /* 0x006fea0003800000 */
.L_x_182:
[----:B------:R-:W-:Y:S01]  /*5050*/  UIADD3 UR9, UPT, UPT, UR5, 0xd0, URZ ;  /* 0x000000d005097890 */ /* 0x000fe2000fffe0ff */
[----:B-1----:R-:W-:Y:S01]  /*5060*/  @!P1 IADD3 R6, P0, PT, R16, 0x580, RZ ;  /* 0x0000058010069810 */ /* 0x002fe20007f1e0ff */
[----:B------:R-:W-:Y:S01]  /*5070*/  UPLOP3.LUT UP3, UPT, UPT, UPT, UPT, 0x80, 0x8 ;  /* 0x000000000008789c */ /* 0x000fe20003f6f070 */
[----:B------:R-:W-:Y:S01]  /*5080*/  R2UR UR23, R47 ;  /* 0x000000002f1772ca */ /* 0x000fe200000e0000 */
[----:B------:R-:W-:Y:S01]  /*5090*/  UMOV UR20, 0x0 ;  /* 0x0000000000147882 */ /* 0x000fe20000000000 */
[----:B------:R-:W-:Y:S01]  /*50a0*/  @!P1 R2UR UR7, R6 ;  /* 0x00000000060792ca */ /* 0x000fe200000e0000 */
[----:B------:R-:W-:Y:S01]  /*50b0*/  @!P1 IMAD.X R0, RZ, RZ, R17, P0 ;  /* 0x000000ffff009224 */ /* 0x000fe200000e0611 */
[----:B------:R-:W-:Y:S01]  /*50c0*/  UMOV UR21, 0x10000000 ;  /* 0x1000000000157882 */ /* 0x000fe20000000000 */
[----:B------:R-:W-:Y:S01]  /*50d0*/  UMOV UR12, UR36 ;  /* 0x00000024000c7c82 */ /* 0x000fe20008000000 */
[----:B------:R-:W-:Y:S01]  /*50e0*/  VOTEU.ALL UP0, P1 ;  /* 0x0000000000ff7886 */ /* 0x000fe20000800000 */
[----:B------:R-:W-:Y:S01]  /*50f0*/  R2UR UR22, R48 ;  /* 0x00000000301672ca */ /* 0x000fe200000e0000 */
[----:B------:R-:W-:Y:S01]  /*5100*/  UMOV UR36, UR25 ;  /* 0x0000001900247c82 */ /* 0x000fe20008000000 */
[----:B------:R-:W-:Y:S02]  /*5110*/  @!P1 R2UR UR4, R0 ;  /* 0x00000000000492ca */ /* 0x000fe400000e0000 */
[----:B------:R-:W-:Y:S01]  /*5120*/  @!UP0 UIADD3 UR10, UPT, UPT, UR10, 0x20, URZ ;  /* 0x000000200a0a8890 */ /* 0x000fe2000fffe0ff */
[C---:B------:R-:W-:Y:S01]  /*5130*/  ISETP.NE.AND P0, PT, R14.reuse, 0x2, PT ;  /* 0x000000020e00780c */ /* 0x040fe20003f05270 */
[----:B------:R-:W-:Y:S02]  /*5140*/  UIADD3 UR30, UPT, UPT, UR13, UR23, URZ ;  /* 0x000000170d1e7290 */ /* 0x000fe4000fffe0ff */
[----:B------:R-:W-:Y:S01]  /*5150*/  IMAD.U32 R8, RZ, RZ, UR7 ;  /* 0x00000007ff087e24 */ /* 0x000fe2000f8e00ff */
[----:B------:R-:W-:Y:S02]  /*5160*/  SEL R0, RZ, 0x1, P0 ;  /* 0x00000001ff007807 */ /* 0x000fe40000000000 */
[----:B------:R-:W-:Y:S02]  /*5170*/  SEL R14, R14, RZ, P0 ;  /* 0x000000ff0e0e7207 */ /* 0x000fe40000000000 */
[----:B------:R-:W-:Y:S01]  /*5180*/  @!P1 R2UR UR18, R8 ;  /* 0x00000000081292ca */ /* 0x000fe200000e0000 */
[----:B------:R-:W-:Y:S01]  /*5190*/  UIADD3 UR26, UPT, UPT, UR14, UR22, URZ ;  /* 0x000000160e1a7290 */ /* 0x000fe2000fffe0ff */
[----:B------:R-:W-:Y:S01]  /*51a0*/  IMAD.U32 R9, RZ, RZ, UR4 ;  /* 0x00000004ff097e24 */ /* 0x000fe2000f8e00ff */
[----:B------:R-:W-:Y:S01]  /*51b0*/  @!UP0 ULEA UR4, UR6, UR24, 0xc ;  /* 0x0000001806048291 */ /* 0x000fe2000f8e60ff */
[----:B------:R-:W-:Y:S03]  /*51c0*/  LOP3.LUT R13, R13, R0, RZ, 0x3c, !PT ;  /* 0x000000000d0d7212 */ /* 0x000fe600078e3cff */
[----:B------:R-:W-:Y:S01]  /*51d0*/  @!P1 R2UR UR19, R9 ;  /* 0x00000000091392ca */ /* 0x000fe200000e0000 */
[----:B------:R-:W-:Y:S01]  /*51e0*/  @!UP0 UIADD3 UR8, UPT, UPT, UR4, 0x200, URZ ;  /* 0x0000020004088890 */ /* 0x000fe2000fffe0ff */
[----:B------:R-:W-:Y:S01]  /*51f0*/  VOTEU.ALL UP0, P1 ;  /* 0x0000000000ff7886 */ /* 0x000fe20000800000 */
[----:B------:R-:W-:Y:S10]  /*5200*/  UPRMT UR4, UR54, 0x654, UR9 ;  /* 0x0000065436047896 */ /* 0x000ff40008000009 */
[----:B------:R1:W-:Y:S01]  /*5210*/  @!UP0 UTMALDG.3D [UR8], [UR18], desc[UR20] ;  /* 0x00001408120085b4 */ /* 0x0003e20008011000 */
[----:B------:R3:W-:Y:S01]  /*5220*/  @!P1 SYNCS.ARRIVE.TRANS64.RED.A0TR RZ, [UR5+0xd0], R7 ;  /* 0x0000d007ffff99a7 */ /* 0x0007e20008300405 */
[----:B------:R-:W-:Y:S01]  /*5230*/  SYNCS.ARRIVE.TRANS64.RED.A1T0 RZ, [UR4], RZ ;  /* 0x000000ffffff79a7 */ /* 0x000fe20008100404 */
[----:B------:R-:W-:Y:S04]  /*5240*/  UIADD3 UR4, UPT, UPT, UR6, 0x1, URZ ;  /* 0x0000000106047890 */ /* 0x000fe8000fffe0ff */
[----:B------:R-:W-:Y:S04]  /*5250*/  UISETP.NE.AND UP0, UPT, UR4, 0x3, UPT ;  /* 0x000000030400788c */ /* 0x000fe8000bf05270 */
[----:B------:R-:W-:Y:S06]  /*5260*/  USEL UR5, URZ, 0x1, UP0 ;  /* 0x00000001ff057887 */ /* 0x000fec0008000000 */
[----:B------:R-:W-:Y:S01]  /*5270*/  LOP3.LUT R15, R15, UR5, RZ, 0x3c, !PT ;  /* 0x000000050f0f7c12 */ /* 0x000fe2000f8e3cff */
[----:B-1----:R-:W-:Y:S01]  /*5280*/  USEL UR12, UR4, URZ, UP0 ;  /* 0x000000ff040c7287 */ /* 0x002fe20008000000 */
[----:B------:R-:W-:Y:S11]  /*5290*/  BRA.U UP1, `(.L_x_93) ;  /* 0xfffffff101f07547 */ /* 0x000ff6000b83ffff */
[----:B------:R-:W-:Y:S01]  /*52a0*/  UIADD3 UR24, UPT, UPT, UR24, 0xe8, URZ ;  /* 0x000000e818187890 */ /* 0x000fe2000fffe0ff */
[----:B----4-:R-:W-:-:S03]  /*52b0*/  SHF.L.U32 R2, R15, 0x1f, RZ ;  /* 0x0000001f0f027819 */ /* 0x010fc600000006ff */
[----:B------:R-:W-:-:S09]  /*52c0*/  ULEA UR4, UR12, UR24, 0x3 ;  /* 0x000000180c047291 */ /* 0x000fd2000f8e18ff */
[----:B------:R-:W1:Y:S02]  /*52d0*/  SYNCS.PHASECHK.TRANS64.TRYWAIT P0, [UR4], R2 ;  /* 0x00000002ff0075a7 */ /* 0x000e640008001104 */
[----:B-1----:R-:W-:Y:S05]  /*52e0*/  @!P0 BRA `(.L_x_94) ;  /* 0x0000003000f08947 */ /* 0x002fea0003800000 */
.L_x_184:
        /* <DEDUP_REMOVED lines=9> */
.L_x_186:
[----:B------:R-:W-:-:S04]  /*5380*/  UIADD3 UR4, UPT, UPT, UR4, 0x1, URZ ;  /* 0x0000000104047890 */ /* 0x000fc8000fffe0ff */
[----:B------:R-:W-:-:S04]  /*5390*/  UISETP.NE.AND UP0, UPT, UR4, 0x3, UPT ;  /* 0x000000030400788c */ /* 0x000fc8000bf05270 */
[----:B------:R-:W-:Y:S02]  /*53a0*/  USEL UR5, URZ, 0x1, UP0 ;  /* 0x00000001ff057887 */ /* 0x000fe40008000000 */
[----:B------:R-:W-:-:S04]  /*53b0*/  USEL UR4, UR4, URZ, UP0 ;  /* 0x000000ff04047287 */ /* 0x000fc80008000000 */
[----:B------:R-:W-:Y:S01]  /*53c0*/  ULEA UR4, UR4, UR24, 0x3 ;  /* 0x0000001804047291 */ /* 0x000fe2000f8e18ff */
[----:B-1----:R-:W-:-:S04]  /*53d0*/  LOP3.LUT R2, R15, UR5, RZ, 0x3c, !PT ;  /* 0x000000050f027c12 */ /* 0x002fc8000f8e3cff */
[----:B------:R-:W-:Y:S01]  /*53e0*/  SHF.L.U32 R2, R2, 0x1f, RZ ;  /* 0x0000001f02027819 */ /* 0x000fe200000006ff */
[----:B------:R-:W-:-:S07]  /*53f0*/  IMAD.U32 R0, RZ, RZ, UR4 ;  /* 0x00000004ff007e24 */ /* 0x000fce000f8e00ff */
.L_x_96:
[----:B-1----:R1:W2:Y:S02]  /*5400*/  SYNCS.PHASECHK.TRANS64.TRYWAIT P0, [R0+URZ], R2 ;  /* 0x00000002000075a7 */ /* 0x0022a400080011ff */
[----:B--2---:R-:W-:Y:S05]  /*5410*/  @!P0 NANOSLEEP.SYNCS 0x989680 ;  /* 0x009896800000895d */ /* 0x004fea0003900000 */
[----:B------:R-:W2:Y:S02]  /*5420*/  @!P0 SYNCS.PHASECHK.TRANS64 P0, [R0+URZ], R2 ;  /* 0x00000002000085a7 */ /* 0x000ea400080010ff */
[----:B--2---:R-:W-:Y:S05]  /*5430*/  @P0 EXIT ;  /* 0x000000000000094d */ /* 0x004fea0003800000 */
[----:B------:R-:W-:Y:S05]  /*5440*/  BRA `(.L_x_96) ;  /* 0xfffffffc00ec7947 */ /* 0x000fea000383ffff */
.L_x_84:
[----:B------:R-:W-:-:S06]  /*5450*/  UISETP.GE.AND UP0, UPT, UR22, 0x4, UPT ;  /* 0x000000041600788c */ /* 0x000fcc000bf06270 */
[----:B------:R-:W-:-:S13]  /*5460*/  PLOP3.LUT P0, PT, PT, PT, UP0, 0x80, 0x8 ;  /* 0x000000000008781c */ /* 0x000fda0003f0f008 */
[----:B------:R-:W-:Y:S05]  /*5470*/  @!P0 EXIT ;  /* 0x000000000000894d */ /* 0x000fea0003800000 */
[----:B------:R-:W-:Y:S01]  /*5480*/  BAR.SYNC.DEFER_BLOCKING 0x6, 0xa0 ;  /* 0x0182800000007b1d */ /* 0x000fe20000010000 */
[C---:B------:R-:W-:Y:S01]  /*5490*/  IMAD.SHL.U32 R3, R55.reuse, 0x20, RZ ;  /* 0x0000002037037824 */ /* 0x040fe200078e00ff */
[C---:B------:R-:W-:Y:S01]  /*54a0*/  LOP3.LUT P0, RZ, R55.reuse, 0x4, RZ, 0xc0, !PT ;  /* 0x0000000437ff7812 */ /* 0x040fe2000780c0ff */
[C---:B------:R-:W-:Y:S01]  /*54b0*/  IMAD.SHL.U32 R2, R55.reuse, 0x10, RZ ;  /* 0x0000001037027824 */ /* 0x040fe200078e00ff */
[----:B------:R-:W-:Y:S01]  /*54c0*/  CS2R R52, SRZ ;  /* 0x0000000000347805 */ /* 0x000fe2000001ff00 */
[----:B------:R-:W-:Y:S01]  /*54d0*/  IMAD.SHL.U32 R44, R55, 0x4, RZ ;  /* 0x00000004372c7824 */ /* 0x000fe200078e00ff */
[----:B------:R-:W-:Y:S01]  /*54e0*/  UMOV UR44, 0x400 ;  /* 0x00000400002c7882 */ /* 0x000fe20000000000 */
[----:B------:R-:W1:Y:S01]  /*54f0*/  LDCU.64 UR4, c[0x0][0x890] ;  /* 0x00011200ff0477ac */ /* 0x000e620008000a00 */
[----:B------:R-:W2:Y:S01]  /*5500*/  LDC.64 R42, c[0x0][0x8b0] ;  /* 0x00022c00ff2a7b82 */ /* 0x000ea20000000a00 */
[----:B------:R-:W-:Y:S01]  /*5510*/  LOP3.LUT R4, R3, 0xc0, RZ, 0xc0, !PT ;  /* 0x000000c003047812 */ /* 0x000fe200078ec0ff */
[----:B------:R-:W-:Y:S01]  /*5520*/  IMAD.U32 R23, R55, 0x10000, RZ ;  /* 0x0001000037177824 */ /* 0x000fe200078e00ff */
[----:B------:R-:W-:Y:S01]  /*5530*/  ULEA UR44, UR54, UR44, 0x18 ;  /* 0x0000002c362c7291 */ /* 0x000fe2000f8ec0ff */
[----:B------:R-:W-:Y:S01]  /*5540*/  LOP3.LUT R2, R2, 0x600, RZ, 0xc0, !PT ;  /* 0x0000060002027812 */ /* 0x000fe200078ec0ff */
[----:B------:R-:W-:Y:S01]  /*5550*/  IMAD.MOV.U32 R54, RZ, RZ, 0x10 ;  /* 0x00000010ff367424 */ /* 0x000fe200078e00ff */
[----:B------:R-:W-:Y:S01]  /*5560*/  LOP3.LUT R44, R4, 0x18, R44, 0xf8, !PT ;  /* 0x00000018042c7812 */ /* 0x000fe200078ef82c */
[----:B------:R-:W-:Y:S01]  /*5570*/  IMAD.MOV.U32 R22, RZ, RZ, RZ ;  /* 0x000000ffff167224 */ /* 0x000fe200078e00ff */
[----:B------:R-:W3:Y:S01]  /*5580*/  LDC.64 R40, c[0x0][0x8a8] ;  /* 0x00022a00ff287b82 */ /* 0x000ee20000000a00 */
[----:B------:R-:W-:Y:S01]  /*5590*/  SHF.R.U32.HI R4, RZ, 0x1, R55 ;  /* 0x00000001ff047819 */ /* 0x000fe20000011637 */
[----:B------:R-:W-:Y:S01]  /*55a0*/  IMAD.MOV.U32 R51, RZ, RZ, RZ ;  /* 0x000000ffff337224 */ /* 0x000fe200078e00ff */
[----:B------:R-:W-:Y:S01]  /*55b0*/  LOP3.LUT R2, R2, 0x20, R3, 0xf8, !PT ;  /* 0x0000002002027812 */ /* 0x000fe200078ef803 */
[----:B------:R-:W4:Y:S01]  /*55c0*/  LDCU UR63, c[0x0][0x370] ;  /* 0x00006e00ff3f77ac */ /* 0x000f220008000800 */
[----:B------:R-:W-:-:S02]  /*55d0*/  LOP3.LUT R23, R23, 0x600000, RZ, 0xc0, !PT ;  /* 0x0060000017177812 */ /* 0x000fc400078ec0ff */
[----:B------:R-:W-:Y:S01]  /*55e0*/  LOP3.LUT R44, R44, 0x8, R4, 0x78, !PT ;  /* 0x000000082c2c7812 */ /* 0x000fe200078e7804 */
[----:B------:R-:W4:Y:S01]  /*55f0*/  LDS R0, [UR44+0x1c0] ;  /* 0x0001c02cff007984 */ /* 0x000f220008000800 */
[----:B-1----:R-:W-:Y:S01]  /*5600*/  IMAD.U32 R57, RZ, RZ, UR4 ;  /* 0x00000004ff397e24 */ /* 0x002fe2000f8e00ff */
[----:B------:R-:W-:Y:S01]  /*5610*/  UIADD3 UR4, UPT, UPT, UR44, 0x200, URZ ;  /* 0x000002002c047890 */ /* 0x000fe2000fffe0ff */
[----:B------:R-:W-:Y:S01]  /*5620*/  LOP3.LUT R2, R2, 0x100, R3, 0xf8, !PT ;  /* 0x0000010002027812 */ /* 0x000fe200078ef803 */
[----:B------:R-:W-:Y:S01]  /*5630*/  IMAD.U32 R56, RZ, RZ, UR5 ;  /* 0x00000005ff387e24 */ /* 0x000fe2000f8e00ff */
[----:B------:R-:W-:Y:S01]  /*5640*/  LOP3.LUT R55, R55, 0x60, RZ, 0xc0, !PT ;  /* 0x0000006037377812 */ /* 0x000fe200078ec0ff */
[----:B------:R-:W1:Y:S01]  /*5650*/  LDCU UR41, c[0x0][0xb0c] ;  /* 0x00016180ff2977ac */ /* 0x000e620008000800 */
[----:B------:R-:W-:Y:S01]  /*5660*/  LOP3.LUT R44, R2, R44, RZ, 0xfc, !PT ;  /* 0x0000002c022c7212 */ /* 0x000fe200078efcff */
[----:B------:R-:W-:Y:S01]  /*5670*/  IMAD.U32 R59, RZ, RZ, UR4 ;  /* 0x00000004ff3b7e24 */ /* 0x000fe2000f8e00ff */
[----:B------:R-:W-:Y:S01]  /*5680*/  SEL R54, R54, 0xfffffff0, !P0 ;  /* 0xfffffff036367807 */ /* 0x000fe20004000000 */
[----:B------:R-:W1:Y:S01]  /*5690*/  LDCU UR39, c[0x0][0xb30] ;  /* 0x00016600ff2777ac */ /* 0x000e620008000800 */
[----:B------:R-:W1:Y:S01]  /*56a0*/  LDCU.64 UR60, c[0x0][0x888] ;  /* 0x00011100ff3c77ac */ /* 0x000e620008000a00 */
[----:B------:R-:W1:Y:S01]  /*56b0*/  LDCU.64 UR42, c[0x0][0xb28] ;  /* 0x00016500ff2a77ac */ /* 0x000e620008000a00 */
[----:B------:R-:W1:Y:S01]  /*56c0*/  LDCU.128 UR56, c[0x0][0xb10] ;  /* 0x00016200ff3877ac */ /* 0x000e620008000c00 */
[----:B------:R-:W1:Y:S01]  /*56d0*/  LDCU UR62, c[0x0][0x374] ;  /* 0x00006e80ff3e77ac */ /* 0x000e620008000800 */
[----:B------:R-:W-:Y:S01]  /*56e0*/  UMOV UR55, 0x1 ;  /* 0x0000000100377882 */ /* 0x000fe20000000000 */
[----:B------:R-:W-:Y:S01]  /*56f0*/  UMOV UR46, URZ ;  /* 0x000000ff002e7c82 */ /* 0x000fe20008000000 */
[----:B------:R-:W-:Y:S01]  /*5700*/  UMOV UR53, URZ ;  /* 0x000000ff00357c82 */ /* 0x000fe20008000000 */
[----:B------:R-:W-:Y:S01]  /*5710*/  UMOV UR52, URZ ;  /* 0x000000ff00347c82 */ /* 0x000fe20008000000 */
[----:B-1234-:R-:W-:-:S07]  /*5720*/  IMAD.IADD R23, R0, 0x1, R23 ;  /* 0x0000000100177824 */ /* 0x01efce00078e0217 */
.L_x_127:
[C---:B------:R-:W-:Y:S02]  /*5730*/  LEA R0, R51.reuse, UR44, 0x3 ;  /* 0x0000002c33007c11 */ /* 0x040fe4000f8e18ff */
[----:B------:R-:W-:Y:S02]  /*5740*/  SHF.L.U32 R2, R52, 0x1f, RZ ;  /* 0x0000001f34027819 */ /* 0x000fe400000006ff */
[----:B-1----:R-:W-:Y:S02]  /*5750*/  LEA R4, R51, UR44, 0x4 ;  /* 0x0000002c33047c11 */ /* 0x002fe4000f8e20ff */
[----:B------:R-:W1:Y:S02]  /*5760*/  SYNCS.PHASECHK.TRANS64.TRYWAIT P0, [R0+URZ+0x110], R2 ;  /* 0x00011002000075a7 */ /* 0x000e6400080011ff */
[----:B-1----:R-:W-:Y:S05]  /*5770*/  @!P0 BRA `(.L_x_97) ;  /* 0x0000002c00fc8947 */ /* 0x002fea0003800000 */
.L_x_187:
[----:B------:R-:W-:Y:S01]  /*5780*/  R2UR UR7, R58 ;  /* 0x000000003a0772ca */ /* 0x000fe200000e0000 */
[----:B------:R-:W2:Y:S01]  /*5790*/  LDS.128 R4, [R4+0x1a0] ;  /* 0x0001a00004047984 */ /* 0x000ea20000000c00 */
[----:B-1----:R-:W-:Y:S01]  /*57a0*/  VIADD R0, R0, 0x120 ;  /* 0x0000012000007836 */ /* 0x002fe20000000000 */
[----:B------:R-:W-:Y:S04]  /*57b0*/  UISETP.GE.AND UP0, UPT, UR40, 0x1, UPT ;  /* 0x000000012800788c */ /* 0x000fe8000bf06270 */
[----:B------:R-:W-:Y:S01]  /*57c0*/  PRMT R0, RZ, 0x654, R0 ;  /* 0x00000654ff007816 */ /* 0x000fe20000000000 */
[----:B------:R-:W-:Y:S01]  /*57d0*/  @!PT LDS RZ, [RZ] ;  /* 0x00000000fffff984 */ /* 0x000fe20000000800 */
[----:B------:R-:W-:Y:S01]  /*57e0*/  @!PT LDS RZ, [RZ] ;  /* 0x00000000fffff984 */ /* 0x000fe20000000800 */
[----:B------:R-:W-:Y:S01]  /*57f0*/  @!PT LDS RZ, [RZ] ;  /* 0x00000000fffff984 */ /* 0x000fe20000000800 */
[----:B------:R-:W-:Y:S01]  /*5800*/  @!PT LDS RZ, [RZ] ;  /* 0x00000000fffff984 */ /* 0x000fe20000000800 */
[----:B------:R1:W-:Y:S06]  /*5810*/  MEMBAR.ALL.CTA ;  /* 0x0000000000007992 */ /* 0x0003ec0000008000 */
[----:B-1----:R-:W1:Y:S02]  /*5820*/  FENCE.VIEW.ASYNC.S ;  /* 0x00000000000073c6 */ /* 0x002e640000000000 */
[----:B-1----:R1:W-:Y:S01]  /*5830*/  SYNCS.ARRIVE.TRANS64.RED.A1T0 RZ, [R0+URZ], RZ ;  /* 0x000000ff00ff79a7 */ /* 0x0023e200081004ff */
[----:B--2---:R-:W-:Y:S11]  /*5840*/  LOP3.LUT P0, RZ, R6, 0x1, RZ, 0xc0, !PT ;  /* 0x0000000106ff7812 */ /* 0x004ff6000780c0ff */
[----:B------:R-:W-:Y:S02]  /*5850*/  @!UPT UIADD3 URZ, UPT, UPT, URZ, URZ, URZ ;  /* 0x000000fffffff290 */ /* 0x000fe4000fffe0ff */
[----:B------:R-:W-:Y:S01]  /*5860*/  VOTEU.ANY UP1, P0 ;  /* 0x0000000000ff7886 */ /* 0x000fe20000020100 */
[----:B------:R-:W-:Y:S01]  /*5870*/  PLOP3.LUT P0, PT, PT, PT, UP1, 0x80, 0x8 ;  /* 0x000000000008781c */ /* 0x000fe20003f0f018 */
[----:B------:R-:W-:Y:S06]  /*5880*/  UP2UR UR4, UPR, URZ, 0x2 ;  /* 0x00000002ff047883 */ /* 0x000fec0008000000 */
[----:B------:R-:W-:Y:S06]  /*5890*/  IMAD.U32 R60, RZ, RZ, UR4 ;  /* 0x00000004ff3c7e24 */ /* 0x000fec000f8e00ff */
[----:B------:R-:W-:Y:S02]  /*58a0*/  @P0 SHF.R.U32.HI R2, RZ, 0x10, R5 ;  /* 0x00000010ff020819 */ /* 0x000fe40000011605 */
[----:B------:R-:W-:Y:S02]  /*58b0*/  @P0 MOV R3, R4 ;  /* 0x0000000400030202 */ /* 0x000fe40000000f00 */
[----:B------:R-:W-:Y:S02]  /*58c0*/  @P0 R2UR UR4, R2 ;  /* 0x00000000020402ca */ /* 0x000fe400000e0000 */
[----:B------:R-:W-:Y:S02]  /*58d0*/  @P0 LOP3.LUT R4, R5, 0xffff, RZ, 0xc0, !PT ;  /* 0x0000ffff05040812 */ /* 0x000fe400078ec0ff */
[----:B------:R-:W-:Y:S02]  /*58e0*/  @P0 R2UR UR6, R3 ;  /* 0x00000000030602ca */ /* 0x000fe400000e0000 */
[----:B------:R-:W-:Y:S07]  /*58f0*/  @P0 R2UR UR5, R4 ;  /* 0x00000000040502ca */ /* 0x000fee00000e0000 */
[----:B------:R-:W-:Y:S02]  /*5900*/  @UP1 UMOV UR7, UR4 ;  /* 0x0000000400071c82 */ /* 0x000fe40008000000 */
[----:B------:R-:W-:Y:S02]  /*5910*/  IMAD.U32 R58, RZ, RZ, UR7 ;  /* 0x00000007ff3a7e24 */ /* 0x000fe4000f8e00ff */
[----:B------:R-:W-:Y:S02]  /*5920*/  @UP1 UMOV UR38, UR6 ;  /* 0x0000000600261c82 */ /* 0x000fe40008000000 */
[----:B------:R-:W-:Y:S01]  /*5930*/  @UP1 UMOV UR37, UR5 ;  /* 0x0000000500251c82 */ /* 0x000fe20008000000 */
[----:B-1----:R-:W-:Y:S05]  /*5940*/  BRA.U !UP0, `(.L_x_98) ;  /* 0x0000000108cc7547 */ /* 0x002fea000b800000 */
[----:B------:R-:W1:Y:S01]  /*5950*/  LDCU UR12, c[0x0][0xb20] ;  /* 0x00016400ff0c77ac */ /* 0x000e620008000800 */
[----:B------:R-:W-:Y:S02]  /*5960*/  UIMAD.WIDE.U32 UR4, UR62, UR59, URZ ;  /* 0x0000003b3e0472a5 */ /* 0x000fe4000f8e00ff */
[----:B------:R-:W-:Y:S02]  /*5970*/  UIMAD.WIDE.U32 UR6, UR63, UR56, URZ ;  /* 0x000000383f0672a5 */ /* 0x000fe4000f8e00ff */
[----:B------:R-:W-:Y:S02]  /*5980*/  UISETP.NE.AND UP0, UPT, UR58, 0x1, UPT ;  /* 0x000000013a00788c */ /* 0x000fe4000bf05270 */
[----:B------:R-:W-:Y:S02]  /*5990*/  UIMAD.WIDE.U32 UR8, UR37, UR59, URZ ;  /* 0x0000003b250872a5 */ /* 0x000fe4000f8e00ff */
[----:B------:R-:W-:Y:S02]  /*59a0*/  UIMAD.WIDE.U32 UR10, UR38, UR56, URZ ;  /* 0x00000038260a72a5 */ /* 0x000fe4000f8e00ff */
[----:B------:R-:W-:Y:S02]  /*59b0*/  UISETP.NE.AND UP1, UPT, UR41, 0x1, UPT ;  /* 0x000000012900788c */ /* 0x000fe4000bf25270 */
[----:B------:R-:W-:Y:S01]  /*59c0*/  UISETP.NE.AND UP2, UPT, UR40, 0x1, UPT ;  /* 0x000000012800788c */ /* 0x000fe2000bf45270 */
[----:B------:R-:W-:Y:S02]  /*59d0*/  UMOV UR4, UR5 ;  /* 0x0000000500047c82 */ /* 0x000fe40008000000 */
[----:B-1----:R-:W-:Y:S03]  /*59e0*/  USHF.R.U32.HI UR5, URZ, UR12, UR4 ;  /* 0x0000000cff057299 */ /* 0x002fe60008011604 */
[----:B------:R-:W-:Y:S02]  /*59f0*/  UMOV UR4, UR7 ;  /* 0x0000000700047c82 */ /* 0x000fe40008000000 */
[----:B------:R-:W-:Y:S02]  /*5a00*/  USHF.R.U32.HI UR7, URZ, UR57, UR4 ;  /* 0x00000039ff077299 */ /* 0x000fe40008011604 */
[----:B------:R-:W-:Y:S02]  /*5a10*/  USEL UR4, UR62, UR5, !UP0 ;  /* 0x000000053e047287 */ /* 0x000fe4000c000000 */
[----:B------:R-:W-:Y:S01]  /*5a20*/  USEL UR7, UR63, UR7, !UP1 ;  /* 0x000000073f077287 */ /* 0x000fe2000c800000 */
[----:B------:R-:W-:Y:S01]  /*5a30*/  UMOV UR5, UR9 ;  /* 0x0000000900057c82 */ /* 0x000fe20008000000 */
[----:B------:R-:W-:Y:S02]  /*5a40*/  UIMAD.WIDE.U32 UR8, UR4, UR42, URZ ;  /* 0x0000002a040872a5 */ /* 0x000fe4000f8e00ff */
[----:B------:R-:W-:Y:S03]  /*5a50*/  USHF.R.U32.HI UR6, URZ, UR12, UR5 ;  /* 0x0000000cff067299 */ /* 0x000fe60008011605 */
[----:B------:R-:W-:Y:S01]  /*5a60*/  UMOV UR5, UR11 ;  /* 0x0000000b00057c82 */ /* 0x000fe20008000000 */
[----:B------:R-:W-:Y:S02]  /*5a70*/  UIMAD.WIDE.U32 UR10, UR7, UR42, URZ ;  /* 0x0000002a070a72a5 */ /* 0x000fe4000f8e00ff */
[----:B------:R-:W-:Y:S02]  /*5a80*/  USHF.R.U32.HI UR12, URZ, UR57, UR5 ;  /* 0x00000039ff0c7299 */ /* 0x000fe40008011605 */
[----:B------:R-:W-:Y:S01]  /*5a90*/  USEL UR6, UR37, UR6, !UP0 ;  /* 0x0000000625067287 */ /* 0x000fe2000c000000 */
[----:B------:R-:W-:Y:S02]  /*5aa0*/  UMOV UR5, UR9 ;  /* 0x0000000900057c82 */ /* 0x000fe40008000000 */
[----:B------:R-:W-:Y:S01]  /*5ab0*/  UMOV UR10, UR11 ;  /* 0x0000000b000a7c82 */ /* 0x000fe20008000000 */
[----:B------:R-:W-:Y:S02]  /*5ac0*/  @UP2 USHF.R.U32.HI UR4, URZ, UR43, UR5 ;  /* 0x0000002bff042299 */ /* 0x000fe40008011605 */
[----:B------:R-:W-:Y:S02]  /*5ad0*/  @UP2 USHF.R.U32.HI UR7, URZ, UR43, UR10 ;  /* 0x0000002bff072299 */ /* 0x000fe4000801160a */
[----:B------:R-:W-:Y:S02]  /*5ae0*/  UIMAD UR4, UR40, UR4, URZ ;  /* 0x00000004280472a4 */ /* 0x000fe4000f8e02ff */
[----:B------:R-:W-:Y:S02]  /*5af0*/  UIMAD.WIDE.U32 UR10, UR6, UR42, URZ ;  /* 0x0000002a060a72a5 */ /* 0x000fe4000f8e00ff */
[----:B------:R-:W-:Y:S02]  /*5b00*/  USEL UR5, UR38, UR12, !UP1 ;  /* 0x0000000c26057287 */ /* 0x000fe4000c800000 */
[----:B------:R-:W-:Y:S02]  /*5b10*/  UIMAD UR8, UR40, UR7, URZ ;  /* 0x00000007280872a4 */ /* 0x000fe4000f8e02ff */
[----:B------:R-:W-:Y:S03]  /*5b20*/  UISETP.GE.AND UP0, UPT, UR6, UR4, UPT ;  /* 0x000000040600728c */ /* 0x000fe6000bf06270 */
[----:B------:R-:W-:Y:S01]  /*5b30*/  UMOV UR4, UR11 ;  /* 0x0000000b00047c82 */ /* 0x000fe20008000000 */
[----:B------:R-:W-:Y:S02]  /*5b40*/  UISETP.GE.OR UP0, UPT, UR5, UR8, UP0 ;  /* 0x000000080500728c */ /* 0x000fe40008706670 */
[----:B------:R-:W-:Y:S02]  /*5b50*/  USHF.R.U32.HI UR4, URZ, UR43, UR4 ;  /* 0x0000002bff047299 */ /* 0x000fe40008011604 */
[----:B------:R-:W-:Y:S02]  /*5b60*/  UIMAD.WIDE.U32 UR8, UR5, UR42, URZ ;  /* 0x0000002a050872a5 */ /* 0x000fe4000f8e00ff */
[----:B------:R-:W-:Y:S02]  /*5b70*/  USEL UR11, UR6, UR4, !UP2 ;  /* 0x00000004060b7287 */ /* 0x000fe4000d000000 */
[----:B------:R-:W-:Y:S02]  /*5b80*/  UIADD3 UR8, UPT, UPT, -UR5, URZ, URZ ;  /* 0x000000ff05087290 */ /* 0x000fe4000fffe1ff */
[----:B------:R-:W-:Y:S01]  /*5b90*/  UIADD3 UR10, UPT, UPT, -UR11, URZ, URZ ;  /* 0x000000ff0b0a7290 */ /* 0x000fe2000fffe1ff */
[----:B------:R-:W-:Y:S01]  /*5ba0*/  @!UP0 UMOV UR4, UR9 ;  /* 0x0000000900048c82 */ /* 0x000fe20008000000 */
[----:B------:R-:W-:Y:S02]  /*5bb0*/  UIADD3 UR9, UPT, UPT, -UR6, URZ, URZ ;  /* 0x000000ff06097290 */ /* 0x000fe4000fffe1ff */
[----:B------:R-:W-:Y:S02]  /*5bc0*/  @!UP0 USHF.R.U32.HI UR4, URZ, UR43, UR4 ;  /* 0x0000002bff048299 */ /* 0x000fe40008011604 */
[----:B------:R-:W-:Y:S02]  /*5bd0*/  UIMAD UR10, UR40, UR10, UR6 ;  /* 0x0000000a280a72a4 */ /* 0x000fe4000f8e0206 */
[----:B------:R-:W-:Y:S04]  /*5be0*/  @!UP0 USEL UR4, UR5, UR4, !UP2 ;  /* 0x0000000405048287 */ /* 0x000fe8000d000000 */
[----:B------:R-:W-:Y:S02]  /*5bf0*/  @!UP0 UIMAD UR10, UR7, UR10, UR4 ;  /* 0x0000000a070a82a4 */ /* 0x000fe4000f8e0204 */
[----:B------:R-:W-:Y:S02]  /*5c00*/  @!UP0 UIADD3 UR11, UPT, UPT, UR11, -UR4, URZ ;  /* 0x800000040b0b8290 */ /* 0x000fe4000fffe0ff */
[----:B------:R-:W-:Y:S02]  /*5c10*/  UIMAD UR7, UR41, UR8, UR38 ;  /* 0x00000008290772a4 */ /* 0x000fe4000f8e0226 */
[----:B------:R-:W-:Y:S02]  /*5c20*/  @!UP0 UIMAD UR6, UR11, UR40, UR5 ;  /* 0x000000280b0682a4 */ /* 0x000fe4000f8e0205 */
[----:B------:R-:W-:Y:S01]  /*5c30*/  UIMAD UR4, UR58, UR9, UR37 ;  /* 0x000000093a0472a4 */ /* 0x000fe2000f8e0225 */
[----:B------:R-:W-:Y:S02]  /*5c40*/  @!UP0 UMOV UR5, UR10 ;  /* 0x0000000a00058c82 */ /* 0x000fe40008000000 */
[----:B------:R-:W-:Y:S02]  /*5c50*/  UIMAD UR38, UR5, UR41, UR7 ;  /* 0x00000029052672a4 */ /* 0x000fe4000f8e0207 */
[----:B------:R-:W-:Y:S11]  /*5c60*/  UIMAD UR37, UR6, UR58, UR4 ;  /* 0x0000003a062572a4 */ /* 0x000ff6000f8e0204 */
[----:B------:R-:W-:Y:S01]  /*5c70*/  @!UPT UIADD3 URZ, UPT, UPT, URZ, URZ, URZ ;  /* 0x000000fffffff290 */ /* 0x000fe2000fffe0ff */
.L_x_98:
[----:B------:R-:W-:Y:S01]  /*5c80*/  UISETP.NE.AND UP0, UPT, UR39, 0x1, UPT ;  /* 0x000000012700788c */ /* 0x000fe2000bf05270 */
[----:B------:R-:W-:Y:S01]  /*5c90*/  R2UR UR11, R59 ;  /* 0x000000003b0b72ca */ /* 0x000fe200000e0000 */
[----:B------:R-:W-:Y:S01]  /*5ca0*/  USHF.L.U32 UR50, UR26, 0x6, URZ ;  /* 0x000000061a327899 */ /* 0x000fe200080006ff */
[----:B------:R-:W-:Y:S01]  /*5cb0*/  IADD3 R51, PT, PT, R51, 0x1, RZ ;  /* 0x0000000133337810 */ /* 0x000fe20007ffe0ff */
[----:B------:R-:W-:Y:S07]  /*5cc0*/  USHF.L.U32 UR49, UR30, 0x6, URZ ;  /* 0x000000061e317899 */ /* 0x000fee00080006ff */
[----:B------:R-:W1:Y:S01]  /*5cd0*/  @!UP0 LDCU.128 UR12, c[0x0][0xb10] ;  /* 0x00016200ff0c87ac */ /* 0x000e620008000c00 */
[----:B------:R-:W2:Y:S01]  /*5ce0*/  @!UP0 LDCU UR5, c[0x0][0xb0c] ;  /* 0x00016180ff0587ac */ /* 0x000ea20008000800 */
[----:B------:R-:W3:Y:S01]  /*5cf0*/  @!UP0 LDCU UR10, c[0x0][0xb20] ;  /* 0x00016400ff0a87ac */ /* 0x000ee20008000800 */
[----:B-1----:R-:W-:Y:S02]  /*5d00*/  UIMAD.WIDE.U32 UR8, UR38, UR12, URZ ;  /* 0x0000000c260872a5 */ /* 0x002fe4000f8e00ff */
[----:B------:R-:W-:Y:S02]  /*5d10*/  UIMAD.WIDE.U32 UR6, UR37, UR15, URZ ;  /* 0x0000000f250672a5 */ /* 0x000fe4000f8e00ff */
[----:B------:R-:W-:Y:S03]  /*5d20*/  @!UP0 UISETP.NE.AND UP1, UPT, UR14, 0x1, UPT ;  /* 0x000000010e00888c */ /* 0x000fe6000bf25270 */
[----:B------:R-:W-:Y:S01]  /*5d30*/  @!UP0 UMOV UR4, UR9 ;  /* 0x0000000900048c82 */ /* 0x000fe20008000000 */
[----:B--2---:R-:W-:Y:S02]  /*5d40*/  @!UP0 UISETP.NE.AND UP2, UPT, UR5, 0x1, UPT ;  /* 0x000000010500888c */ /* 0x004fe4000bf45270 */
[----:B------:R-:W-:Y:S01]  /*5d50*/  @!UP0 USHF.R.U32.HI UR4, URZ, UR13, UR4 ;  /* 0x0000000dff048299 */ /* 0x000fe20008011604 */
[----:B------:R-:W-:Y:S02]  /*5d60*/  @!UP0 UMOV UR6, UR7 ;  /* 0x0000000700068c82 */ /* 0x000fe40008000000 */
[----:B---3--:R-:W-:Y:S02]  /*5d70*/  @!UP0 USHF.R.U32.HI UR6, URZ, UR10, UR6 ;  /* 0x0000000aff068299 */ /* 0x008fe40008011606 */
[----:B------:R-:W-:Y:S02]  /*5d80*/  @!UP0 USEL UR7, UR38, UR4, !UP2 ;  /* 0x0000000426078287 */ /* 0x000fe4000d000000 */
[----:B------:R-:W-:Y:S04]  /*5d90*/  @!UP0 USEL UR6, UR37, UR6, !UP1 ;  /* 0x0000000625068287 */ /* 0x000fe8000c800000 */
[----:B------:R-:W-:Y:S02]  /*5da0*/  @!UP0 UIADD3 UR4, UPT, UPT, -UR7, UR6, URZ ;  /* 0x0000000607048290 */ /* 0x000fe4000fffe1ff */
[----:B------:R-:W-:Y:S02]  /*5db0*/  @!UP0 UIADD3 UR6, UPT, UPT, UR7, -UR6, URZ ;  /* 0x8000000607068290 */ /* 0x000fe4000fffe0ff */
[----:B------:R-:W-:Y:S02]  /*5dc0*/  @!UP0 UIMAD UR38, UR4, UR5, UR38 ;  /* 0x00000005042682a4 */ /* 0x000fe4000f8e0226 */
[----:B------:R-:W-:Y:S02]  /*5dd0*/  @!UP0 UIMAD UR37, UR6, UR14, UR37 ;  /* 0x0000000e062582a4 */ /* 0x000fe4000f8e0225 */
[----:B------:R-:W-:Y:S09]  /*5de0*/  ULOP3.LUT UP0, URZ, UR11, 0x1b0, URZ, 0xc0, !UPT ;  /* 0x000001b00bff7892 */ /* 0x000ff2000f80c0ff */
[----:B------:R-:W-:Y:S05]  /*5df0*/  BRA.U !UP0, `(.L_x_99) ;  /* 0x00000001087c7547 */ /* 0x000fea000b800000 */
[----:B------:R-:W1:Y:S01]  /*5e00*/  LDCU.64 UR8, c[0x4][0x80] ;  /* 0x01001000ff0877ac */ /* 0x000e620008000a00 */
[----:B------:R-:W-:Y:S01]  /*5e10*/  MOV R2, 0x0 ;  /* 0x0000000000027802 */ /* 0x000fe20000000f00 */
[----:B------:R-:W-:Y:S02]  /*5e20*/  HFMA2 R12, -RZ, RZ, 0, 5.9604644775390625e-08 ;  /* 0x00000001ff0c7431 */ /* 0x000fe400000001ff */
[----:B------:R-:W-:Y:S01]  /*5e30*/  IMAD.MOV.U32 R8, RZ, RZ, 0x70 ;  /* 0x00000070ff087424 */ /* 0x000fe200078e00ff */
[----:B------:R2:W3:Y:S01]  /*5e40*/  LDC.64 R14, c[0x4][R2] ;  /* 0x01000000020e7b82 */ /* 0x0004e20000000a00 */
[----:B------:R-:W4:Y:S01]  /*5e50*/  LDCU.64 UR6, c[0x4][0x88] ;  /* 0x01001100ff0677ac */ /* 0x000f220008000a00 */
[----:B------:R-:W-:Y:S01]  /*5e60*/  IMAD.MOV.U32 R13, RZ, RZ, RZ ;  /* 0x000000ffff0d7224 */ /* 0x000fe200078e00ff */
[----:B------:R-:W2:Y:S01]  /*5e70*/  LDCU.64 UR4, c[0x4][0x8] ;  /* 0x01000100ff0477ac */ /* 0x000ea20008000a00 */
[----:B-1----:R-:W-:Y:S01]  /*5e80*/  MOV R5, UR9 ;  /* 0x0000000900057c02 */ /* 0x002fe20008000f00 */
[----:B------:R-:W-:Y:S01]  /*5e90*/  IMAD.U32 R4, RZ, RZ, UR8 ;  /* 0x00000008ff047e24 */ /* 0x000fe2000f8e00ff */
[----:B----4-:R-:W-:Y:S01]  /*5ea0*/  MOV R7, UR7 ;  /* 0x0000000700077c02 */ /* 0x010fe20008000f00 */
[----:B------:R-:W-:Y:S01]  /*5eb0*/  IMAD.U32 R6, RZ, RZ, UR6 ;  /* 0x00000006ff067e24 */ /* 0x000fe2000f8e00ff */
[----:B--2---:R-:W-:Y:S01]  /*5ec0*/  MOV R11, UR5 ;  /* 0x00000005000b7c02 */ /* 0x004fe20008000f00 */
[----:B------:R-:W-:Y:S02]  /*5ed0*/  IMAD.U32 R10, RZ, RZ, UR4 ;  /* 0x00000004ff0a7e24 */ /* 0x000fe4000f8e00ff */
[----:B------:R-:W-:Y:S07]  /*5ee0*/  LEPC R20, `(.L_x_100) ;  /* 0x000000001014794e */ /* 0x000fee0000000000 */
[----:B---3-5:R-:W-:Y:S05]  /*5ef0*/  CALL.ABS.NOINC R14 ;  /* 0x000000000e007343 */ /* 0x028fea0003c00000 */
.L_x_100:
[----:B------:R-:W1:Y:S01]  /*5f00*/  LDCU.64 UR8, c[0x4][0x80] ;  /* 0x01001000ff0877ac */ /* 0x000e620008000a00 */
[----:B------:R-:W2:Y:S01]  /*5f10*/  LDC.64 R2, c[0x4][R2] ;  /* 0x0100000002027b82 */ /* 0x000ea20000000a00 */
[----:B------:R-:W-:Y:S02]  /*5f20*/  HFMA2 R12, -RZ, RZ, 0, 5.9604644775390625e-08 ;  /* 0x00000001ff0c7431 */ /* 0x000fe400000001ff */
[----:B------:R-:W-:Y:S02]  /*5f30*/  IMAD.MOV.U32 R8, RZ, RZ, 0x70 ;  /* 0x00000070ff087424 */ /* 0x000fe400078e00ff */
[----:B------:R-:W-:Y:S01]  /*5f40*/  IMAD.MOV.U32 R13, RZ, RZ, RZ ;  /* 0x000000ffff0d7224 */ /* 0x000fe200078e00ff */
[----:B------:R-:W3:Y:S01]  /*5f50*/  LDCU.64 UR6, c[0x4][0x88] ;  /* 0x01001100ff0677ac */ /* 0x000ee20008000a00 */
[----:B------:R-:W4:Y:S01]  /*5f60*/  LDCU.64 UR4, c[0x4][0x8] ;  /* 0x01000100ff0477ac */ /* 0x000f220008000a00 */
[----:B-1----:R-:W-:Y:S02]  /*5f70*/  MOV R4, UR8 ;  /* 0x0000000800047c02 */ /* 0x002fe40008000f00 */
[----:B------:R-:W-:Y:S02]  /*5f80*/  MOV R5, UR9 ;  /* 0x0000000900057c02 */ /* 0x000fe40008000f00 */
[----:B---3--:R-:W-:Y:S01]  /*5f90*/  MOV R7, UR7 ;  /* 0x0000000700077c02 */ /* 0x008fe20008000f00 */
[----:B------:R-:W-:Y:S01]  /*5fa0*/  IMAD.U32 R6, RZ, RZ, UR6 ;  /* 0x00000006ff067e24 */ /* 0x000fe2000f8e00ff */
[----:B----4-:R-:W-:Y:S01]  /*5fb0*/  MOV R11, UR5 ;  /* 0x00000005000b7c02 */ /* 0x010fe20008000f00 */
[----:B------:R-:W-:Y:S02]  /*5fc0*/  IMAD.U32 R10, RZ, RZ, UR4 ;  /* 0x00000004ff0a7e24 */ /* 0x000fe4000f8e00ff */
[----:B------:R-:W-:Y:S07]  /*5fd0*/  LEPC R20, `(.L_x_99) ;  /* 0x000000001014794e */ /* 0x000fee0000000000 */
[----:B--2---:R-:W-:Y:S05]  /*5fe0*/  CALL.ABS.NOINC R2 ;  /* 0x0000000002007343 */ /* 0x004fea0003c00000 */
.L_x_99:
[----:B------:R-:W-:Y:S02]  /*5ff0*/  R2UR UR6, R49 ;  /* 0x00000000310672ca */ /* 0x000fe400000e0000 */
[----:B------:R-:W-:Y:S02]  /*6000*/  R2UR UR5, R57 ;  /* 0x00000000390572ca */ /* 0x000fe400000e0000 */
[----:B------:R-:W-:Y:S02]  /*6010*/  R2UR UR4, R56 ;  /* 0x00000000380472ca */ /* 0x000fe400000e0000 */
[----:B------:R-:W-:Y:S02]  /*6020*/  ISETP.NE.U32.AND P4, PT, R42, RZ, PT ;  /* 0x000000ff2a00720c */ /* 0x000fe40003f85070 */
[----:B------:R-:W-:Y:S02]  /*6030*/  ISETP.NE.U32.AND P2, PT, RZ, UR60, PT ;  /* 0x0000003cff007c0c */ /* 0x000fe4000bf45070 */
[----:B------:R-:W-:Y:S02]  /*6040*/  ISETP.NE.AND.EX P4, PT, R43, RZ, PT, P4 ;  /* 0x000000ff2b00720c */ /* 0x000fe40003f85340 */
[----:B------:R-:W-:Y:S01]  /*6050*/  ISETP.NE.AND.EX P2, PT, RZ, UR61, PT, P2 ;  /* 0x0000003dff007c0c */ /* 0x000fe2000bf45320 */
[----:B------:R-:W-:Y:S02]  /*6060*/  UISETP.NE.AND UP2, UPT, UR6, URZ, UPT ;  /* 0x000000ff0600728c */ /* 0x000fe4000bf45270 */
[----:B------:R-:W-:Y:S04]  /*6070*/  UISETP.NE.U32.AND UP0, UPT, UR5, URZ, UPT ;  /* 0x000000ff0500728c */ /* 0x000fe8000bf05070 */
[----:B------:R-:W-:Y:S01]  /*6080*/  UISETP.NE.AND.EX UP1, UPT, UR4, URZ, UPT, UP0 ;  /* 0x000000ff0400728c */ /* 0x000fe2000bf25300 */
[----:B------:R-:W-:Y:S01]  /*6090*/  PLOP3.LUT P1, PT, PT, PT, UP2, 0x80, 0x8 ;  /* 0x000000000008781c */ /* 0x000fe20003f2f028 */
[----:B------:R-:W-:Y:S03]  /*60a0*/  UPLOP3.LUT UP0, UPT, UPT, UPT, UPT, 0x40, 0x4 ;  /* 0x000000000004789c */ /* 0x000fe60003f0e870 */
[----:B------:R-:W-:Y:S06]  /*60b0*/  @UP2 UPLOP3.LUT UP0, UPT, UPT, UPT, UP1, 0x80, 0x8 ;  /* 0x000000000008289c */ /* 0x000fec0003f0f010 */
[----:B------:R-:W-:Y:S01]  /*60c0*/  PLOP3.LUT P0, PT, PT, PT, UP0, 0x80, 0x8 ;  /* 0x000000000008781c */ /* 0x000fe20003f0f008 */
[----:B------:R-:W-:Y:S01]  /*60d0*/  @!UPT UIADD3 URZ, UPT, UPT, URZ, URZ, URZ ;  /* 0x000000fffffff290 */ /* 0x000fe2000fffe0ff */
[----:B------:R-:W-:Y:S11]  /*60e0*/  BRA.U !UP1, `(.L_x_101) ;  /* 0x0000000109407547 */ /* 0x000ff6000b800000 */
[----:B------:R-:W-:Y:S01]  /*60f0*/  UISETP.NE.U32.AND UP0, UPT, UR60, URZ, UPT ;  /* 0x000000ff3c00728c */ /* 0x000fe2000bf05070 */
[----:B------:R-:W-:Y:S01]  /*6100*/  R2UR UR6, R57 ;  /* 0x00000000390672ca */ /* 0x000fe200000e0000 */
[----:B------:R-:W1:Y:S01]  /*6110*/  LDCU.64 UR8, c[0x0][0x358] ;  /* 0x00006b00ff0877ac */ /* 0x000e620008000a00 */
[----:B------:R-:W-:Y:S02]  /*6120*/  HFMA2 R45, -RZ, RZ, 0, 5.9604644775390625e-08 ;  /* 0x00000001ff2d7431 */ /* 0x000fe400000001ff */
[----:B------:R-:W-:Y:S01]  /*6130*/  IMAD.MOV.U32 R0, RZ, RZ, 0x1 ;  /* 0x00000001ff007424 */ /* 0x000fe200078e00ff */
[----:B------:R-:W-:Y:S06]  /*6140*/  UISETP.NE.AND.EX UP0, UPT, UR61, URZ, UPT, UP0 ;  /* 0x000000ff3d00728c */ /* 0x000fec000bf05300 */
[----:B------:R-:W-:Y:S05]  /*6150*/  PLOP3.LUT P3, PT, PT, PT, UP0, 0x80, 0x8 ;  /* 0x000000000008781c */ /* 0x000fea0003f6f008 */
[----:B------:R-:W2:Y:S01]  /*6160*/  @UP0 LDCU.64 UR4, c[0x0][0x888] ;  /* 0x00011100ff0407ac */ /* 0x000ea20008000a00 */
[----:B------:R-:W-:Y:S07]  /*6170*/  @UP0 UIMAD UR6, UR36, UR6, URZ ;  /* 0x00000006240602a4 */ /* 0x000fee000f8e02ff */
[----:B------:R-:W-:Y:S01]  /*6180*/  @!P3 PRMT R45, R0, 0x7610, R45 ;  /* 0x00007610002db816 */ /* 0x000fe2000000002d */
[----:B--2---:R-:W-:Y:S06]  /*6190*/  @UP0 UIMAD.WIDE UR4, UR6, 0x4, UR4 ;  /* 0x00000004060408a5 */ /* 0x004fec000f8e0204 */
[----:B-----5:R-:W-:Y:S02]  /*61a0*/  IMAD.U32 R26, RZ, RZ, UR4 ;  /* 0x00000004ff1a7e24 */ /* 0x020fe4000f8e00ff */
[----:B------:R-:W-:Y:S03]  /*61b0*/  IMAD.U32 R27, RZ, RZ, UR5 ;  /* 0x00000005ff1b7e24 */ /* 0x000fe6000f8e00ff */
[----:B------:R-:W2:Y:S02]  /*61c0*/  @!UP0 LDCU UR4, c[0x0][0x880] ;  /* 0x00011000ff0487ac */ /* 0x000ea40008000800 */
[----:B-1----:R1:W5:Y:S02]  /*61d0*/  @P3 LDG.E R26, desc[UR8][R26.64] ;  /* 0x000000081a1a3981 */ /* 0x002364000c1e1900 */
[----:B-12---:R-:W-:Y:S02]  /*61e0*/  @!P3 MOV R26, UR4 ;  /* 0x00000004001abc02 */ /* 0x006fe40008000f00 */
.L_x_101:
[----:B------:R-:W-:Y:S05]  /*61f0*/  @!P4 BRA `(.L_x_102) ;  /* 0x000000000024c947 */ /* 0x000fea0003800000 */
[----:B------:R-:W-:Y:S01]  /*6200*/  ISETP.NE.U32.AND P3, PT, R40, RZ, PT ;  /* 0x000000ff2800720c */ /* 0x000fe20003f65070 */
[----:B------:R-:W1:Y:S03]  /*6210*/  LDCU.64 UR4, c[0x0][0x358] ;  /* 0x00006b00ff0477ac */ /* 0x000e660008000a00 */
[----:B------:R-:W-:Y:S11]  /*6220*/  ISETP.NE.AND.EX P3, PT, R41, RZ, PT, P3 ;  /* 0x000000ff2900720c */ /* 0x000ff60003f65330 */
[----:B------:R-:W-:Y:S02]  /*6230*/  @!UPT UIADD3 URZ, UPT, UPT, URZ, URZ, URZ ;  /* 0x000000fffffff290 */ /* 0x000fe4000fffe0ff */
[----:B------:R-:W2:Y:S01]  /*6240*/  @P3 LDC.64 R2, c[0x0][0x8a8] ;  /* 0x00022a00ff023b82 */ /* 0x000ea20000000a00 */
[----:B------:R-:W-:Y:S04]  /*6250*/  @P3 IMAD R0, R42, UR36, RZ ;  /* 0x000000242a003c24 */ /* 0x000fe8000f8e02ff */
[----:B--2---:R-:W-:Y:S05]  /*6260*/  @P3 IMAD.WIDE R2, R0, 0x4, R2 ;  /* 0x0000000400023825 */ /* 0x004fea00078e0202 */
[----:B-1---5:R1:W5:Y:S02]  /*6270*/  @P3 LDG.E R24, desc[UR4][R2.64] ;  /* 0x0000000402183981 */ /* 0x022364000c1e1900 */
[----:B-1----:R-:W2:Y:S02]  /*6280*/  @!P3 LDC R24, c[0x0][0x8a0] ;  /* 0x00022800ff18bb82 */ /* 0x002ea40000000800 */
.L_x_102:
[----:B-----5:R-:W-:Y:S01]  /*6290*/  FSETP.NEU.AND P3, PT, R26, RZ, PT ;  /* 0x000000ff1a00720b */ /* 0x020fe20003f6d000 */
[----:B------:R-:W-:Y:S01]  /*62a0*/  IMAD.U32 R2, RZ, RZ, UR46 ;  /* 0x0000002eff027e24 */ /* 0x000fe2000f8e00ff */
[----:B------:R-:W-:Y:S01]  /*62b0*/  SEL R5, RZ, 0xffffffff, P2 ;  /* 0xffffffffff057807 */ /* 0x000fe20001000000 */
[----:B------:R-:W-:Y:S01]  /*62c0*/  ULOP3.LUT UR4, UR55, 0x1, URZ, 0x3c, !UPT ;  /* 0x0000000137047892 */ /* 0x000fe2000f8e3cff */
[----:B------:R-:W-:Y:S01]  /*62d0*/  @P1 LOP3.LUT P2, RZ, R45, 0xff, RZ, 0xc0, !PT ;  /* 0x000000ff2dff1812 */ /* 0x000fe2000784c0ff */
[----:B------:R-:W-:Y:S01]  /*62e0*/  BSSY B1, `(.L_x_103) ;  /* 0x000003d000017945 */ /* 0x000fe20003800000 */
[----:B------:R-:W-:Y:S01]  /*62f0*/  @P1 SEL R0, RZ, 0xffffffff, P3 ;  /* 0xffffffffff001807 */ /* 0x000fe20001800000 */
[----:B------:R-:W-:Y:S01]  /*6300*/  IMAD.MOV.U32 R65, RZ, RZ, 0x1 ;  /* 0x00000001ff417424 */ /* 0x000fe200078e00ff */
[----:B------:R-:W-:Y:S01]  /*6310*/  LEA R2, R2, UR44, 0x3 ;  /* 0x0000002c02027c11 */ /* 0x000fe2000f8e18ff */
[----:B------:R-:W-:Y:S01]  /*6320*/  IMAD.U32 R63, RZ, RZ, UR4 ;  /* 0x00000004ff3f7e24 */ /* 0x000fe2000f8e00ff */
[----:B------:R-:W-:Y:S01]  /*6330*/  @P0 SEL R0, R5, R0, !P2 ;  /* 0x0000000005000207 */ /* 0x000fe20005000000 */
[----:B------:R-:W-:Y:S01]  /*6340*/  IMAD.U32 R64, RZ, RZ, UR46 ;  /* 0x0000002eff407e24 */ /* 0x000fe2000f8e00ff */
[----:B------:R-:W-:Y:S02]  /*6350*/  LEA R27, R22, UR44, 0x3 ;  /* 0x0000002c161b7c11 */ /* 0x000fe4000f8e18ff */
[----:B------:R-:W-:Y:S02]  /*6360*/  CS2R R38, SRZ ;  /* 0x0000000000267805 */ /* 0x000fe4000001ff00 */
[----:B------:R-:W-:Y:S02]  /*6370*/  @P1 LOP3.LUT R0, R0, 0x1, RZ, 0xc0, !PT ;  /* 0x0000000100001812 */ /* 0x000fe400078ec0ff */
[----:B------:R-:W-:Y:S02]  /*6380*/  CS2R R36, SRZ ;  /* 0x0000000000247805 */ /* 0x000fe4000001ff00 */
[----:B------:R-:W-:Y:S02]  /*6390*/  SHF.L.U32 R3, R53, 0x1f, RZ ;  /* 0x0000001f35037819 */ /* 0x000fe400000006ff */
[----:B------:R-:W-:Y:S02]  /*63a0*/  CS2R R30, SRZ ;  /* 0x00000000001e7805 */ /* 0x000fe4000001ff00 */
[----:B------:R-:W-:Y:S02]  /*63b0*/  ISETP.NE.U32.OR P5, PT, R0, 0x1, !P1 ;  /* 0x000000010000780c */ /* 0x000fe40004fa5470 */
[----:B------:R-:W-:Y:S02]  /*63c0*/  CS2R R28, SRZ ;  /* 0x00000000001c7805 */ /* 0x000fe4000001ff00 */
[----:B------:R-:W-:Y:S02]  /*63d0*/  PLOP3.LUT P2, PT, PT, PT, UP1, 0x80, 0x8 ;  /* 0x000000000008781c */ /* 0x000fe40003f4f018 */
[----:B------:R-:W-:Y:S02]  /*63e0*/  LEA.HI R25, R22, R22, RZ, 0x1 ;  /* 0x0000001616197211 */ /* 0x000fe400078f08ff */
[----:B------:R-:W-:Y:S02]  /*63f0*/  LOP3.LUT P4, R50, R45, 0xff, RZ, 0xc0, !PT ;  /* 0x000000ff2d327812 */ /* 0x000fe4000788c0ff */
[----:B------:R-:W-:Y:S02]  /*6400*/  SEL R4, RZ, 0xffffffff, P3 ;  /* 0xffffffffff047807 */ /* 0x000fe40001800000 */
[----:B------:R-:W-:Y:S02]  /*6410*/  P2R R61, PR, RZ, 0x20 ;  /* 0x00000020ff3d7803 */ /* 0x000fe40000000000 */
[----:B------:R-:W-:Y:S03]  /*6420*/  @P5 SHF.L.U32 R0, R63, 0x1f, RZ ;  /* 0x0000001f3f005819 */ /* 0x000fe600000006ff */
[----:B------:R-:W-:Y:S01]  /*6430*/  @P2 SEL R4, R5, R4, !P4 ;  /* 0x0000000405042207 */ /* 0x000fe20006000000 */
[----:B------:R1:W3:Y:S03]  /*6440*/  @P5 SYNCS.PHASECHK.TRANS64.TRYWAIT P1, [R2+URZ+0xd0], R0 ;  /* 0x0000d000020055a7 */ /* 0x0002e600080211ff */
[----:B------:R-:W-:Y:S04]  /*6450*/  LOP3.LUT R4, R4, 0x1, RZ, 0xc0, !PT ;  /* 0x0000000104047812 */ /* 0x000fe800078ec0ff */
[----:B------:R-:W-:Y:S04]  /*6460*/  ISETP.NE.U32.AND P2, PT, R4, 0x1, PT ;  /* 0x000000010400780c */ /* 0x000fe80003f45070 */
[----:B------:R-:W-:Y:S01]  /*6470*/  P2R R66, PR, RZ, 0x4 ;  /* 0x00000004ff427803 */ /* 0x000fe20000000000 */
[----:B------:R4:W2:Y:S01]  /*6480*/  SYNCS.PHASECHK.TRANS64.TRYWAIT P0, [R27+URZ+0x130], R3 ;  /* 0x000130031b0075a7 */ /* 0x0008a200080011ff */
[C---:B-1----:R-:W-:Y:S01]  /*6490*/  IMAD.SHL.U32 R0, R25.reuse, 0x20, RZ ;  /* 0x0000002019007824 */ /* 0x042fe200078e00ff */
[----:B------:R-:W-:Y:S04]  /*64a0*/  LOP3.LUT R25, R25, 0xffe, RZ, 0xc0, !PT ;  /* 0x00000ffe19197812 */ /* 0x000fe800078ec0ff */
[----:B------:R-:W-:Y:S01]  /*64b0*/  LOP3.LUT R0, R0, 0xffffffc0, RZ, 0xc0, !PT ;  /* 0xffffffc000007812 */ /* 0x000fe200078ec0ff */
[----:B------:R-:W-:Y:S04]  /*64c0*/  IMAD.IADD R25, R22, 0x1, -R25 ;  /* 0x0000000116197824 */ /* 0x000fe800078e0a19 */
[----:B------:R-:W-:Y:S04]  /*64d0*/  IMAD.IADD R0, R23, 0x1, R0 ;  /* 0x0000000117007824 */ /* 0x000fe800078e0200 */
[----:B------:R-:W-:Y:S01]  /*64e0*/  IMAD R25, R25, 0x100000, R0 ;  /* 0x0010000019197824 */ /* 0x000fe200078e0200 */
[----:B---3--:R-:W-:Y:S01]  /*64f0*/  @P5 SEL R65, RZ, 0x1, !P1 ;  /* 0x00000001ff415807 */ /* 0x008fe20004800000 */
[----:B----4-:R-:W-:Y:S06]  /*6500*/  @!P5 BRA `(.L_x_104) ;  /* 0x000000000068d947 */ /* 0x010fec0003800000 */
[----:B------:R-:W-:Y:S01]  /*6510*/  HFMA2 R31, -RZ, RZ, 0, 0 ;  /* 0x00000000ff1f7431 */ /* 0x000fe200000001ff */
[----:B------:R-:W-:Y:S01]  /*6520*/  ISETP.NE.AND P1, PT, R65, RZ, PT ;  /* 0x000000ff4100720c */ /* 0x000fe20003f25270 */
[----:B------:R-:W-:Y:S01]  /*6530*/  IMAD.U32 R0, RZ, RZ, UR46 ;  /* 0x0000002eff007e24 */ /* 0x000fe2000f8e00ff */
[----:B------:R-:W-:Y:S11]  /*6540*/  BSSY B0, `(.L_x_105) ;  /* 0x0000005000007945 */ /* 0x000ff60003800000 */
[----:B------:R-:W-:Y:S05]  /*6550*/  @P1 BRA `(.L_x_106) ;  /* 0x00000000000c1947 */ /* 0x000fea0003800000 */
[----:B------:R-:W-:Y:S04]  /*6560*/  SHF.L.U32 R4, R63, 0x1f, RZ ;  /* 0x0000001f3f047819 */ /* 0x000fe800000006ff */
[----:B------:R-:W1:Y:S02]  /*6570*/  SYNCS.PHASECHK.TRANS64.TRYWAIT P1, [R2+URZ+0xd0], R4 ;  /* 0x0000d004020075a7 */ /* 0x000e6400080211ff */
[----:B-1----:R-:W-:Y:S05]  /*6580*/  @!P1 BRA `(.L_x_107) ;  /* 0x00000020008c9947 */ /* 0x002fea0003800000 */
.L_x_106:
[----:B------:R-:W-:Y:S05]  /*6590*/  BSYNC B0 ;  /* 0x0000000000007941 */ /* 0x000fea0003800000 */
.L_x_105:
[----:B------:R-:W-:Y:S01]  /*65a0*/  ISETP.NE.AND P1, PT, R66, RZ, PT ;  /* 0x000000ff4200720c */ /* 0x000fe20003f25270 */
[----:B------:R-:W-:Y:S01]  /*65b0*/  IMAD.MOV.U32 R30, RZ, RZ, RZ ;  /* 0x000000ffff1e7224 */ /* 0x000fe200078e00ff */
[----:B------:R-:W-:Y:S02]  /*65c0*/  CS2R R28, SRZ ;  /* 0x00000000001c7805 */ /* 0x000fe4000001ff00 */
[----:B------:R-:W-:Y:S02]  /*65d0*/  CS2R R38, SRZ ;  /* 0x0000000000267805 */ /* 0x000fe4000001ff00 */
[----:B------:R-:W-:Y:S07]  /*65e0*/  CS2R R36, SRZ ;  /* 0x0000000000247805 */ /* 0x000fee000001ff00 */
[----:B-1----:R-:W-:Y:S01]  /*65f0*/  @P1 IMAD R2, R0, 0x800, R44 ;  /* 0x0000080000021824 */ /* 0x002fe200078e022c */
[----:B------:R-:W-:Y:S05]  /*6600*/  @P1 WARPSYNC.ALL ;  /* 0x0000000000001948 */ /* 0x000fea0003800000 */
[----:B------:R-:W-:Y:S01]  /*6610*/  @P1 LEA R2, R2, UR44, 0x1 ;  /* 0x0000002c02021c11 */ /* 0x000fe2000f8e08ff */
[----:B------:R-:W-:Y:S04]  /*6620*/  UIADD3 UR4, UPT, UPT, UR46, 0x1, URZ ;  /* 0x000000012e047890 */ /* 0x000fe8000fffe0ff */
[----:B------:R1:W3:Y:S01]  /*6630*/  @P1 LDSM.16.M88.4 R28, [R2+0x200] ;  /* 0x00020000021c183b */ /* 0x0002e20000000200 */
[----:B------:R-:W-:Y:S01]  /*6640*/  UISETP.NE.AND UP0, UPT, UR4, 0x3, UPT ;  /* 0x000000030400788c */ /* 0x000fe2000bf05270 */
[----:B------:R-:W-:Y:S03]  /*6650*/  @P1 IMAD R0, R54, 0x2, R2 ;  /* 0x0000000236001824 */ /* 0x000fe600078e0202 */
[----:B------:R-:W-:Y:S02]  /*6660*/  USEL UR5, URZ, 0x1, UP0 ;  /* 0x00000001ff057887 */ /* 0x000fe40008000000 */
[----:B------:R1:W4:Y:S01]  /*6670*/  @P1 LDSM.16.M88.4 R36, [R0+0x200] ;  /* 0x000200000024183b */ /* 0x0003220000000200 */
[----:B------:R-:W-:Y:S03]  /*6680*/  USEL UR4, UR4, URZ, UP0 ;  /* 0x000000ff04047287 */ /* 0x000fe60008000000 */
[----:B------:R-:W-:Y:S03]  /*6690*/  LOP3.LUT R63, R63, UR5, RZ, 0x3c, !PT ;  /* 0x000000053f3f7c12 */ /* 0x000fe6000f8e3cff */
[----:B------:R-:W-:Y:S02]  /*66a0*/  IMAD.U32 R64, RZ, RZ, UR4 ;  /* 0x00000004ff407e24 */ /* 0x000fe4000f8e00ff */
.L_x_104:
[----:B------:R-:W-:Y:S05]  /*66b0*/  BSYNC B1 ;  /* 0x0000000000017941 */ /* 0x000fea0003800000 */
.L_x_103:
[----:B-1----:R-:W-:Y:S04]  /*66c0*/  SHF.R.U32.HI R0, RZ, 0x15, R25 ;  /* 0x00000015ff007819 */ /* 0x002fe80000011619 */
[----:B------:R-:W-:Y:S01]  /*66d0*/  LOP3.LUT P1, RZ, R0, 0x3, R46, 0x48, !PT ;  /* 0x0000000300ff7812 */ /* 0x000fe2000782482e */
[----:B------:R-:W-:Y:S01]  /*66e0*/  @!UPT UIADD3 URZ, UPT, UPT, URZ, URZ, URZ ;  /* 0x000000fffffff290 */ /* 0x000fe2000fffe0ff */
[----:B--2---:R-:W-:Y:S11]  /*66f0*/  @P0 BRA `(.L_x_108) ;  /* 0x0000000000080947 */ /* 0x004ff60003800000 */
[----:B------:R-:W1:Y:S02]  /*6700*/  SYNCS.PHASECHK.TRANS64.TRYWAIT P0, [R27+URZ+0x130], R3 ;  /* 0x000130031b0075a7 */ /* 0x000e6400080011ff */
[----:B-1----:R-:W-:Y:S05]  /*6710*/  @!P0 BRA `(.L_x_109) ;  /* 0x00000020003c8947 */ /* 0x002fea0003800000 */
.L_x_108:
[----:B------:R-:W-:Y:S05]  /*6720*/  @!P1 BRA `(.L_x_110) ;  /* 0x0000000000409947 */ /* 0x000fea0003800000 */
[----:B------:R-:W2:Y:S01]  /*6730*/  LDCU.64 UR8, c[0x4][0x70] ;  /* 0x01000e00ff0877ac */ /* 0x000ea20008000a00 */
[----:B-1----:R-:W-:Y:S01]  /*6740*/  MOV R3, 0x0 ;  /* 0x0000000000037802 */ /* 0x002fe20000000f00 */
[----:B------:R-:W-:Y:S02]  /*6750*/  HFMA2 R12, -RZ, RZ, 0, 5.9604644775390625e-08 ;  /* 0x00000001ff0c7431 */ /* 0x000fe400000001ff */
[----:B------:R-:W-:Y:S02]  /*6760*/  IMAD.MOV.U32 R8, RZ, RZ, 0x192 ;  /* 0x00000192ff087424 */ /* 0x000fe400078e00ff */
[----:B------:R-:W-:Y:S01]  /*6770*/  IMAD.MOV.U32 R13, RZ, RZ, RZ ;  /* 0x000000ffff0d7224 */ /* 0x000fe200078e00ff */
[----:B------:R-:W1:Y:S01]  /*6780*/  LDCU.64 UR6, c[0x4][0x78] ;  /* 0x01000f00ff0677ac */ /* 0x000e620008000a00 */
[----:B------:R-:W3:Y:S01]  /*6790*/  LDC.64 R2, c[0x4][R3] ;  /* 0x0100000003027b82 */ /* 0x000ee20000000a00 */
[----:B------:R-:W5:Y:S01]  /*67a0*/  LDCU.64 UR4, c[0x4][0x10] ;  /* 0x01000200ff0477ac */ /* 0x000f620008000a00 */
[----:B--2---:R-:W-:Y:S01]  /*67b0*/  MOV R5, UR9 ;  /* 0x0000000900057c02 */ /* 0x004fe20008000f00 */
[----:B------:R-:W-:Y:S01]  /*67c0*/  IMAD.U32 R4, RZ, RZ, UR8 ;  /* 0x00000008ff047e24 */ /* 0x000fe2000f8e00ff */
[----:B-1----:R-:W-:Y:S01]  /*67d0*/  MOV R7, UR7 ;  /* 0x0000000700077c02 */ /* 0x002fe20008000f00 */
[----:B------:R-:W-:Y:S01]  /*67e0*/  IMAD.U32 R6, RZ, RZ, UR6 ;  /* 0x00000006ff067e24 */ /* 0x000fe2000f8e00ff */
[----:B-----5:R-:W-:Y:S01]  /*67f0*/  MOV R11, UR5 ;  /* 0x00000005000b7c02 */ /* 0x020fe20008000f00 */
[----:B------:R-:W-:Y:S02]  /*6800*/  IMAD.U32 R10, RZ, RZ, UR4 ;  /* 0x00000004ff0a7e24 */ /* 0x000fe4000f8e00ff */
[----:B------:R-:W-:Y:S07]  /*6810*/  LEPC R20, `(.L_x_110) ;  /* 0x000000001014794e */ /* 0x000fee0000000000 */
[----:B---34-:R-:W-:Y:S05]  /*6820*/  CALL.ABS.NOINC R2 ;  /* 0x0000000002007343 */ /* 0x018fea0003c00000 */
.L_x_110:
[----:B-1-3--:R-:W-:Y:S01]  /*6830*/  SHF.L.U32 R3, R28, 0x10, RZ ;  /* 0x000000101c037819 */ /* 0x00afe200000006ff */
[----:B------:R-:W-:Y:S05]  /*6840*/  WARPSYNC.ALL ;  /* 0x0000000000007948 */ /* 0x000fea0003800000 */
[----:B------:R-:W-:Y:S01]  /*6850*/  R2UR UR4, R25 ;  /* 0x00000000190472ca */ /* 0x000fe200000e0000 */
[----:B------:R-:W-:Y:S01]  /*6860*/  BSSY.RECONVERGENT B0, `(.L_x_111) ;  /* 0x0000051000007945 */ /* 0x000fe20003800200 */
[----:B------:R-:W-:Y:S02]  /*6870*/  SHF.L.U32 R20, R30, 0x10, RZ ;  /* 0x000000101e147819 */ /* 0x000fe400000006ff */
[----:B------:R-:W-:Y:S02]  /*6880*/  SHF.L.U32 R62, R54, 0x1, RZ ;  /* 0x00000001363e7819 */ /* 0x000fe400000006ff */
[----:B------:R-:W-:Y:S07]  /*6890*/  ISETP.NE.AND P0, PT, R55, RZ, PT ;  /* 0x000000ff3700720c */ /* 0x000fee0003f05270 */
[----:B------:R-:W1:Y:S02]  /*68a0*/  LDTM.16dp256bit.x4 R4, tmem[UR4] ;  /* 0x00000004000479ee */ /* 0x000e640008120000 */
[----:B-1----:R-:W-:Y:S01]  /*68b0*/  FMUL R0, R24, R4 ;  /* 0x0000000418007220 */ /* 0x002fe20000400000 */
[----:B------:R-:W-:Y:S01]  /*68c0*/  LOP3.LUT R4, R28, 0xffff0000, RZ, 0xc0, !PT ;  /* 0xffff00001c047812 */ /* 0x000fe200078ec0ff */
[----:B------:R-:W-:Y:S01]  /*68d0*/  FMUL R2, R24, R5 ;  /* 0x0000000518027220 */ /* 0x000fe20000400000 */
[C---:B------:R-:W-:Y:S01]  /*68e0*/  SHF.L.U32 R5, R29.reuse, 0x10, RZ ;  /* 0x000000101d057819 */ /* 0x040fe200000006ff */
[----:B------:R-:W-:Y:S01]  /*68f0*/  FFMA R0, R26, R3, R0 ;  /* 0x000000031a007223 */ /* 0x000fe20000000000 */
[----:B------:R-:W-:Y:S01]  /*6900*/  FMUL R3, R24, R6 ;  /* 0x0000000618037220 */ /* 0x000fe20000400000 */
[----:B------:R-:W-:Y:S01]  /*6910*/  LOP3.LUT R6, R29, 0xffff0000, RZ, 0xc0, !PT ;  /* 0xffff00001d067812 */ /* 0x000fe200078ec0ff */
[----:B------:R-:W-:Y:S01]  /*6920*/  FFMA R2, R26, R4, R2 ;  /* 0x000000041a027223 */ /* 0x000fe20000000002 */
[----:B------:R-:W-:Y:S01]  /*6930*/  FMUL R7, R24, R7 ;  /* 0x0000000718077220 */ /* 0x000fe20000400000 */
[----:B------:R-:W-:Y:S01]  /*6940*/  FFMA R3, R26, R5, R3 ;  /* 0x000000051a037223 */ /* 0x000fe20000000003 */
[C---:B------:R-:W-:Y:S01]  /*6950*/  FMUL R4, R24.reuse, R8 ;  /* 0x0000000818047220 */ /* 0x040fe20000400000 */
[----:B------:R-:W-:Y:S01]  /*6960*/  FMUL R5, R24, R9 ;  /* 0x0000000918057220 */ /* 0x000fe20000400000 */
[----:B------:R-:W-:Y:S01]  /*6970*/  F2FP.BF16.F32.PACK_AB R32, R2, R0 ;  /* 0x000000000220723e */ /* 0x000fe200000010ff */
[----:B------:R-:W-:Y:S01]  /*6980*/  FFMA R7, R26, R6, R7 ;  /* 0x000000061a077223 */ /* 0x000fe20000000007 */
[----:B------:R-:W-:Y:S01]  /*6990*/  LOP3.LUT R0, R30, 0xffff0000, RZ, 0xc0, !PT ;  /* 0xffff00001e007812 */ /* 0x000fe200078ec0ff */
[----:B------:R-:W-:Y:S01]  /*69a0*/  FFMA R4, R26, R20, R4 ;  /* 0x000000141a047223 */ /* 0x000fe20000000004 */
[----:B------:R-:W-:Y:S01]  /*69b0*/  SHF.L.U32 R2, R31, 0x10, RZ ;  /* 0x000000101f027819 */ /* 0x000fe200000006ff */
[----:B------:R-:W-:Y:S01]  /*69c0*/  FMUL R6, R24, R10 ;  /* 0x0000000a18067220 */ /* 0x000fe20000400000 */
[----:B------:R-:W-:Y:S01]  /*69d0*/  F2FP.BF16.F32.PACK_AB R33, R7, R3 ;  /* 0x000000030721723e */ /* 0x000fe200000010ff */
[C---:B------:R-:W-:Y:S01]  /*69e0*/  FFMA R5, R26.reuse, R0, R5 ;  /* 0x000000001a057223 */ /* 0x040fe20000000005 */
[----:B------:R-:W-:Y:S01]  /*69f0*/  LOP3.LUT R3, R31, 0xffff0000, RZ, 0xc0, !PT ;  /* 0xffff00001f037812 */ /* 0x000fe200078ec0ff */
[----:B------:R-:W-:Y:S01]  /*6a00*/  FFMA R6, R26, R2, R6 ;  /* 0x000000021a067223 */ /* 0x000fe20000000006 */
[----:B----4-:R-:W-:Y:S01]  /*6a10*/  SHF.L.U32 R7, R36, 0x10, RZ ;  /* 0x0000001024077819 */ /* 0x010fe200000006ff */
[----:B------:R-:W-:Y:S01]  /*6a20*/  FMUL R11, R24, R11 ;  /* 0x0000000b180b7220 */ /* 0x000fe20000400000 */
[----:B------:R-:W-:Y:S01]  /*6a30*/  LOP3.LUT R0, R36, 0xffff0000, RZ, 0xc0, !PT ;  /* 0xffff000024007812 */ /* 0x000fe200078ec0ff */
[C---:B------:R-:W-:Y:S01]  /*6a40*/  FMUL R8, R24.reuse, R12 ;  /* 0x0000000c18087220 */ /* 0x040fe20000400000 */
[----:B------:R-:W-:Y:S01]  /*6a50*/  SHF.L.U32 R2, R37, 0x10, RZ ;  /* 0x0000001025027819 */ /* 0x000fe200000006ff */
[----:B------:R-:W-:Y:S01]  /*6a60*/  FMUL R9, R24, R13 ;  /* 0x0000000d18097220 */ /* 0x000fe20000400000 */
[----:B------:R-:W-:Y:S01]  /*6a70*/  F2FP.BF16.F32.PACK_AB R34, R5, R4 ;  /* 0x000000040522723e */ /* 0x000fe200000010ff */
[C---:B------:R-:W-:Y:S01]  /*6a80*/  FFMA R11, R26.reuse, R3, R11 ;  /* 0x000000031a0b7223 */ /* 0x040fe2000000000b */
[----:B------:R-:W-:Y:S01]  /*6a90*/  MOV R5, UR46 ;  /* 0x0000002e00057c02 */ /* 0x000fe20008000f00 */
[C---:B------:R-:W-:Y:S01]  /*6aa0*/  FFMA R8, R26.reuse, R7, R8 ;  /* 0x000000071a087223 */ /* 0x040fe20000000008 */
[----:B------:R-:W-:Y:S01]  /*6ab0*/  SHF.L.U32 R3, R39, 0x10, RZ ;  /* 0x0000001027037819 */ /* 0x000fe200000006ff */
[----:B------:R-:W-:Y:S01]  /*6ac0*/  FFMA R9, R26, R0, R9 ;  /* 0x000000001a097223 */ /* 0x000fe20000000009 */
[----:B------:R-:W-:Y:S01]  /*6ad0*/  LOP3.LUT R0, R37, 0xffff0000, RZ, 0xc0, !PT ;  /* 0xffff000025007812 */ /* 0x000fe200078ec0ff */
[C---:B------:R-:W-:Y:S01]  /*6ae0*/  FMUL R10, R24.reuse, R14 ;  /* 0x0000000e180a7220 */ /* 0x040fe20000400000 */
[----:B------:R-:W-:Y:S01]  /*6af0*/  LOP3.LUT R4, R39, 0xffff0000, RZ, 0xc0, !PT ;  /* 0xffff000027047812 */ /* 0x000fe200078ec0ff */
[C---:B------:R-:W-:Y:S01]  /*6b00*/  FMUL R15, R24.reuse, R15 ;  /* 0x0000000f180f7220 */ /* 0x040fe20000400000 */
[----:B------:R-:W-:Y:S01]  /*6b10*/  FMUL R12, R24, R16 ;  /* 0x00000010180c7220 */ /* 0x000fe20000400000 */
[----:B------:R-:W-:Y:S01]  /*6b20*/  FFMA R10, R26, R2, R10 ;  /* 0x000000021a0a7223 */ /* 0x000fe2000000000a */
[----:B------:R-:W-:Y:S01]  /*6b30*/  LOP3.LUT R2, R38, 0xffff0000, RZ, 0xc0, !PT ;  /* 0xffff000026027812 */ /* 0x000fe200078ec0ff */
[----:B------:R-:W-:Y:S01]  /*6b40*/  FFMA R15, R26, R0, R15 ;  /* 0x000000001a0f7223 */ /* 0x000fe2000000000f */
[----:B------:R-:W-:Y:S01]  /*6b50*/  SHF.L.U32 R0, R38, 0x10, RZ ;  /* 0x0000001026007819 */ /* 0x000fe200000006ff */
[C---:B------:R-:W-:Y:S01]  /*6b60*/  FMUL R13, R24.reuse, R17 ;  /* 0x00000011180d7220 */ /* 0x040fe20000400000 */
[C---:B------:R-:W-:Y:S01]  /*6b70*/  FMUL R14, R24.reuse, R18 ;  /* 0x00000012180e7220 */ /* 0x040fe20000400000 */
[----:B------:R-:W-:Y:S01]  /*6b80*/  FMUL R19, R24, R19 ;  /* 0x0000001318137220 */ /* 0x000fe20000400000 */
[----:B------:R-:W-:Y:S01]  /*6b90*/  LEA R5, R5, R44, 0xb ;  /* 0x0000002c05057211 */ /* 0x000fe200078e58ff */
[C---:B------:R-:W-:Y:S01]  /*6ba0*/  FFMA R12, R26.reuse, R0, R12 ;  /* 0x000000001a0c7223 */ /* 0x040fe2000000000c */
[C---:B------:R-:W-:Y:S01]  /*6bb0*/  FFMA R13, R26.reuse, R2, R13 ;  /* 0x000000021a0d7223 */ /* 0x040fe2000000000d */
[C---:B------:R-:W-:Y:S01]  /*6bc0*/  FFMA R14, R26.reuse, R3, R14 ;  /* 0x000000031a0e7223 */ /* 0x040fe2000000000e */
[----:B------:R-:W-:Y:S01]  /*6bd0*/  FFMA R19, R26, R4, R19 ;  /* 0x000000041a137223 */ /* 0x000fe20000000013 */
[----:B------:R-:W-:Y:S02]  /*6be0*/  F2FP.BF16.F32.PACK_AB R35, R11, R6 ;  /* 0x000000060b23723e */ /* 0x000fe400000010ff */
[----:B------:R-:W-:Y:S02]  /*6bf0*/  LEA R5, R5, UR44, 0x1 ;  /* 0x0000002c05057c11 */ /* 0x000fe4000f8e08ff */
[----:B------:R-:W-:Y:S02]  /*6c00*/  F2FP.BF16.F32.PACK_AB R8, R9, R8 ;  /* 0x000000080908723e */ /* 0x000fe400000010ff */
[----:B------:R-:W-:Y:S01]  /*6c10*/  F2FP.BF16.F32.PACK_AB R9, R15, R10 ;  /* 0x0000000a0f09723e */ /* 0x000fe200000010ff */
[----:B------:R1:W-:Y:S01]  /*6c20*/  STSM.16.M88.4 [R5+0x200], R32 ;  /* 0x0002002005007844 */ /* 0x0003e20000000200 */
[----:B------:R-:W-:Y:S02]  /*6c30*/  F2FP.BF16.F32.PACK_AB R10, R13, R12 ;  /* 0x0000000c0d0a723e */ /* 0x000fe400000010ff */
[----:B------:R-:W-:Y:S02]  /*6c40*/  F2FP.BF16.F32.PACK_AB R11, R19, R14 ;  /* 0x0000000e130b723e */ /* 0x000fe400000010ff */
[----:B------:R-:W-:Y:S05]  /*6c50*/  IADD3 R0, PT, PT, R62, 0x200, R5 ;  /* 0x000002003e007810 */ /* 0x000fea0007ffe005 */
[----:B------:R1:W-:Y:S01]  /*6c60*/  STSM.16.M88.4 [R0], R8 ;  /* 0x0000000800007844 */ /* 0x0003e20000000200 */
[----:B------:R-:W-:Y:S01]  /*6c70*/  @!PT LDS RZ, [RZ] ;  /* 0x00000000fffff984 */ /* 0x000fe20000000800 */
[----:B------:R-:W-:Y:S01]  /*6c80*/  @!PT LDS RZ, [RZ] ;  /* 0x00000000fffff984 */ /* 0x000fe20000000800 */
[----:B------:R-:W-:Y:S01]  /*6c90*/  @!PT LDS RZ, [RZ] ;  /* 0x00000000fffff984 */ /* 0x000fe20000000800 */
[----:B------:R-:W-:Y:S01]  /*6ca0*/  @!PT LDS RZ, [RZ] ;  /* 0x00000000fffff984 */ /* 0x000fe20000000800 */
[----:B------:R2:W-:Y:S07]  /*6cb0*/  MEMBAR.ALL.CTA ;  /* 0x0000000000007992 */ /* 0x0005ee0000008000 */
[----:B--2---:R-:W2:Y:S02]  /*6cc0*/  FENCE.VIEW.ASYNC.S ;  /* 0x00000000000073c6 */ /* 0x004ea40000000000 */
[----:B--2---:R-:W-:Y:S06]  /*6cd0*/  BAR.SYNC.DEFER_BLOCKING 0x1, 0x80 ;  /* 0x0042000000007b1d */ /* 0x004fec0000010000 */
[----:B------:R-:W-:Y:S05]  /*6ce0*/  @P0 BRA `(.L_x_112) ;  /* 0x0000000000200947 */ /* 0x000fea0003800000 */
[----:B------:R-:W2:Y:S01]  /*6cf0*/  LDCU.64 UR6, c[0x0][0x348] ;  /* 0x00006900ff0677ac */ /* 0x000ea20008000a00 */
[----:B------:R-:W-:Y:S01]  /*6d00*/  ULEA UR5, UR46, UR44, 0xc ;  /* 0x0000002c2e057291 */ /* 0x000fe2000f8e60ff */
[----:B------:R-:W-:Y:S03]  /*6d10*/  UMOV UR51, UR36 ;  /* 0x0000002400337c82 */ /* 0x000fe60008000000 */
[----:B------:R-:W-:Y:S02]  /*6d20*/  UIADD3 UR48, UPT, UPT, UR5, 0x200, URZ ;  /* 0x0000020005307890 */ /* 0x000fe4000fffe0ff */
[----:B--2---:R-:W-:Y:S04]  /*6d30*/  UIADD3 UR4, UP0, UPT, UR6, 0x680, URZ ;  /* 0x0000068006047890 */ /* 0x004fe8000ff1e0ff */
[----:B------:R-:W-:Y:S09]  /*6d40*/  UIADD3.X UR5, UPT, UPT, URZ, UR7, URZ, UP0, !UPT ;  /* 0x00000007ff057290 */ /* 0x000ff200087fe4ff */
[----:B------:R2:W-:Y:S02]  /*6d50*/  UTMASTG.3D [UR48], [UR4] ;  /* 0x00000030040073b5 */ /* 0x0005e40008010000 */
[----:B--2---:R0:W-:Y:S02]  /*6d60*/  UTMACMDFLUSH ;  /* 0x00000000000079b7 */ /* 0x0041e40000000000 */
.L_x_112:
[----:B------:R-:W-:Y:S05]  /*6d70*/  BSYNC.RECONVERGENT B0 ;  /* 0x0000000000007941 */ /* 0x000fea0003800200 */
.L_x_111:
[----:B------:R-:W-:Y:S01]  /*6d80*/  UIADD3 UR47, UPT, UPT, UR46, 0x1, URZ ;  /* 0x000000012e2f7890 */ /* 0x000fe2000fffe0ff */
[----:B------:R-:W-:Y:S03]  /*6d90*/  BSSY.RECONVERGENT B0, `(.L_x_113) ;  /* 0x0000005000007945 */ /* 0x000fe60003800200 */
[----:B------:R-:W-:Y:S04]  /*6da0*/  UISETP.NE.AND UP0, UPT, UR47, 0x3, UPT ;  /* 0x000000032f00788c */ /* 0x000fe8000bf05270 */
[----:B------:R-:W-:Y:S01]  /*6db0*/  USEL UR45, UR47, URZ, UP0 ;  /* 0x000000ff2f2d7287 */ /* 0x000fe20008000000 */
[----:B------:R-:W-:Y:S11]  /*6dc0*/  @P0 BRA `(.L_x_114) ;  /* 0x0000000000040947 */ /* 0x000ff60003800000 */
[----:B------:R-:W-:Y:S04]  /*6dd0*/  DEPBAR.LE SB0, 0x1 ;  /* 0x000080400000791a */ /* 0x000fe80000000000 */
.L_x_114:
[----:B------:R-:W-:Y:S05]  /*6de0*/  BSYNC.RECONVERGENT B0 ;  /* 0x0000000000007941 */ /* 0x000fea0003800200 */
.L_x_113:
[----:B------:R-:W-:Y:S01]  /*6df0*/  BAR.SYNC.DEFER_BLOCKING 0x1, 0x80 ;  /* 0x0042000000007b1d */ /* 0x000fe20000010000 */
[----:B------:R-:W-:Y:S01]  /*6e00*/  ISETP.NE.AND P1, PT, R61, RZ, PT ;  /* 0x000000ff3d00720c */ /* 0x000fe20003f25270 */
[----:B------:R-:W-:Y:S01]  /*6e10*/  UISETP.NE.AND UP0, UPT, UR53, URZ, UPT ;  /* 0x000000ff3500728c */ /* 0x000fe2000bf05270 */
[----:B------:R-:W-:Y:S11]  /*6e20*/  LEA R2, R64, UR44, 0x3 ;  /* 0x0000002c40027c11 */ /* 0x000ff6000f8e18ff */
[----:B------:R-:W-:Y:S01]  /*6e30*/  @P1 SHF.L.U32 R3, R63, 0x1f, RZ ;  /* 0x0000001f3f031819 */ /* 0x000fe200000006ff */
[----:B------:R-:W-:Y:S06]  /*6e40*/  BRA.U !UP0, `(.L_x_115) ;  /* 0x0000000108247547 */ /* 0x000fec000b800000 */
[----:B------:R-:W-:Y:S01]  /*6e50*/  IMAD.U32 R4, RZ, RZ, UR52 ;  /* 0x00000034ff047e24 */ /* 0x000fe2000f8e00ff */
[----:B-1----:R-:W-:Y:S01]  /*6e60*/  MOV R0, UR54 ;  /* 0x0000003600007c02 */ /* 0x002fe20008000f00 */
[----:B------:R-:W-:Y:S03]  /*6e70*/  UIADD3 UR4, UPT, UPT, UR52, 0x1, URZ ;  /* 0x0000000134047890 */ /* 0x000fe6000fffe0ff */
[----:B------:R-:W-:Y:S01]  /*6e80*/  @P1 LEA R4, R4, UR44, 0x3 ;  /* 0x0000002c04041c11 */ /* 0x000fe2000f8e18ff */
[----:B------:R-:W-:Y:S04]  /*6e90*/  UISETP.NE.AND UP0, UPT, UR4, 0x3, UPT ;  /* 0x000000030400788c */ /* 0x000fe8000bf05270 */
[----:B------:R-:W-:Y:S01]  /*6ea0*/  @P1 VIADD R4, R4, 0xe8 ;  /* 0x000000e804041836 */ /* 0x000fe20000000000 */
[----:B------:R-:W-:Y:S04]  /*6eb0*/  USEL UR52, UR4, URZ, UP0 ;  /* 0x000000ff04347287 */ /* 0x000fe80008000000 */
[----:B------:R-:W-:Y:S04]  /*6ec0*/  @P1 PRMT R0, R0, 0x654, R4 ;  /* 0x0000065400001816 */ /* 0x000fe80000000004 */
[----:B------:R2:W-:Y:S04]  /*6ed0*/  @P1 SYNCS.ARRIVE.TRANS64.RED.A1T0 RZ, [R0+URZ], RZ ;  /* 0x000000ff00ff19a7 */ /* 0x0005e800081004ff */
.L_x_115:
[----:B------:R-:W3:Y:S01]  /*6ee0*/  @P1 SYNCS.PHASECHK.TRANS64.TRYWAIT P0, [R2+URZ+0xd0], R3 ;  /* 0x0000d003020015a7 */ /* 0x000ee200080011ff */
[----:B------:R-:W-:Y:S01]  /*6ef0*/  BSSY B1, `(.L_x_116) ;  /* 0x0000013000017945 */ /* 0x000fe20003800000 */
[----:B---3--:R-:W-:Y:S03]  /*6f00*/  @P1 SEL R65, RZ, 0x1, !P0 ;  /* 0x00000001ff411807 */ /* 0x008fe60004000000 */
[----:B------:R-:W-:Y:S05]  /*6f10*/  @!P1 BRA `(.L_x_117) ;  /* 0x0000000000409947 */ /* 0x000fea0003800000 */
[----:B------:R-:W-:Y:S01]  /*6f20*/  ISETP.NE.AND P1, PT, R66, RZ, PT ;  /* 0x000000ff4200720c */ /* 0x000fe20003f25270 */
[----:B------:R-:W-:Y:S01]  /*6f30*/  BSSY B0, `(.L_x_118) ;  /* 0x0000009000007945 */ /* 0x000fe20003800000 */
[----:B------:R-:W-:Y:S11]  /*6f40*/  ISETP.NE.AND P0, PT, R65, RZ, PT ;  /* 0x000000ff4100720c */ /* 0x000ff60003f05270 */
[----:B------:R-:W-:Y:S05]  /*6f50*/  @P1 IMAD R3, R64, 0x800, R44 ;  /* 0x0000080040031824 */ /* 0x000fea00078e022c */
[----:B------:R-:W-:Y:S05]  /*6f60*/  @P1 LEA R3, R3, UR44, 0x1 ;  /* 0x0000002c03031c11 */ /* 0x000fea000f8e08ff */
[----:B-12---:R-:W-:Y:S01]  /*6f70*/  @P1 IMAD.IADD R0, R62, 0x1, R3 ;  /* 0x000000013e001824 */ /* 0x006fe200078e0203 */
[----:B------:R-:W-:Y:S06]  /*6f80*/  @P0 BRA `(.L_x_119) ;  /* 0x00000000000c0947 */ /* 0x000fec0003800000 */
[----:B------:R-:W-:Y:S04]  /*6f90*/  SHF.L.U32 R63, R63, 0x1f, RZ ;  /* 0x0000001f3f3f7819 */ /* 0x000fe800000006ff */
[----:B------:R-:W1:Y:S02]  /*6fa0*/  SYNCS.PHASECHK.TRANS64.TRYWAIT P0, [R2+URZ+0xd0], R63 ;  /* 0x0000d03f020075a7 */ /* 0x000e6400080011ff */
[----:B-1----:R-:W-:Y:S05]  /*6fb0*/  @!P0 BRA `(.L_x_120) ;  /* 0x0000001800288947 */ /* 0x002fea0003800000 */
.L_x_119:
[----:B------:R-:W-:Y:S05]  /*6fc0*/  BSYNC B0 ;  /* 0x0000000000007941 */ /* 0x000fea0003800000 */
.L_x_118:
[----:B------:R-:W-:Y:S11]  /*6fd0*/  ISETP.NE.AND P0, PT, R66, RZ, PT ;  /* 0x000000ff4200720c */ /* 0x000ff60003f05270 */
[----:B------:R-:W-:Y:S02]  /*6fe0*/  @!UPT UIADD3 URZ, UPT, UPT, URZ, URZ, URZ ;  /* 0x000000fffffff290 */ /* 0x000fe4000fffe0ff */
[----:B------:R-:W-:Y:S05]  /*6ff0*/  @P0 WARPSYNC.ALL ;  /* 0x0000000000000948 */ /* 0x000fea0003800000 */
[----:B------:R3:W4:Y:S04]  /*7000*/  @P0 LDSM.16.M88.4 R28, [R3+0x200] ;  /* 0x00020000031c083b */ /* 0x0007280000000200 */
[----:B------:R3:W2:Y:S02]  /*7010*/  @P0 LDSM.16.M88.4 R36, [R0+0x200] ;  /* 0x000200000024083b */ /* 0x0006a40000000200 */
.L_x_117:
[----:B------:R-:W-:Y:S05]  /*7020*/  BSYNC B1 ;  /* 0x0000000000017941 */ /* 0x000fea0003800000 */
.L_x_116:
[----:B-123--:R-:W-:Y:S05]  /*7030*/  VIADD R0, R25, 0x20 ;  /* 0x0000002019007836 */ /* 0x00efea0000000000 */
[----:B------:R-:W-:Y:S04]  /*7040*/  SHF.R.U32.HI R0, RZ, 0x15, R0 ;  /* 0x00000015ff007819 */ /* 0x000fe80000011600 */
[----:B------:R-:W-:Y:S11]  /*7050*/  LOP3.LUT P0, RZ, R0, 0x3, R46, 0x48, !PT ;  /* 0x0000000300ff7812 */ /* 0x000ff6000780482e */
[----:B------:R-:W-:Y:S02]  /*7060*/  @!UPT UIADD3 URZ, UPT, UPT, URZ, URZ, URZ ;  /* 0x000000fffffff290 */ /* 0x000fe4000fffe0ff */
[----:B------:R-:W-:Y:S05]  /*7070*/  @!P0 BRA `(.L_x_121) ;  /* 0x0000000000408947 */ /* 0x000fea0003800000 */
[----:B------:R-:W1:Y:S01]  /*7080*/  LDCU.64 UR8, c[0x4][0x70] ;  /* 0x01000e00ff0877ac */ /* 0x000e620008000a00 */
[----:B------:R-:W-:Y:S01]  /*7090*/  MOV R3, 0x0 ;  /* 0x0000000000037802 */ /* 0x000fe20000000f00 */
[----:B------:R-:W-:Y:S02]  /*70a0*/  HFMA2 R12, -RZ, RZ, 0, 5.9604644775390625e-08 ;  /* 0x00000001ff0c7431 */ /* 0x000fe400000001ff */
[----:B------:R-:W-:Y:S02]  /*70b0*/  IMAD.MOV.U32 R8, RZ, RZ, 0x192 ;  /* 0x00000192ff087424 */ /* 0x000fe400078e00ff */
[----:B------:R-:W-:Y:S01]  /*70c0*/  IMAD.MOV.U32 R13, RZ, RZ, RZ ;  /* 0x000000ffff0d7224 */ /* 0x000fe200078e00ff */
[----:B------:R-:W2:Y:S01]  /*70d0*/  LDCU.64 UR6, c[0x4][0x78] ;  /* 0x01000f00ff0677ac */ /* 0x000ea20008000a00 */
[----:B------:R-:W3:Y:S01]  /*70e0*/  LDC.64 R2, c[0x4][R3] ;  /* 0x0100000003027b82 */ /* 0x000ee20000000a00 */
[----:B------:R-:W5:Y:S01]  /*70f0*/  LDCU.64 UR4, c[0x4][0x10] ;  /* 0x01000200ff0477ac */ /* 0x000f620008000a00 */
[----:B-1----:R-:W-:Y:S01]  /*7100*/  MOV R5, UR9 ;  /* 0x0000000900057c02 */ /* 0x002fe20008000f00 */
[----:B------:R-:W-:Y:S01]  /*7110*/  IMAD.U32 R4, RZ, RZ, UR8 ;  /* 0x00000008ff047e24 */ /* 0x000fe2000f8e00ff */
[----:B--2---:R-:W-:Y:S01]  /*7120*/  MOV R7, UR7 ;  /* 0x0000000700077c02 */ /* 0x004fe20008000f00 */
[----:B------:R-:W-:Y:S01]  /*7130*/  IMAD.U32 R6, RZ, RZ, UR6 ;  /* 0x00000006ff067e24 */ /* 0x000fe2000f8e00ff */
[----:B-----5:R-:W-:Y:S01]  /*7140*/  MOV R11, UR5 ;  /* 0x00000005000b7c02 */ /* 0x020fe20008000f00 */
[----:B------:R-:W-:Y:S02]  /*7150*/  IMAD.U32 R10, RZ, RZ, UR4 ;  /* 0x00000004ff0a7e24 */ /* 0x000fe4000f8e00ff */
[----:B------:R-:W-:Y:S07]  /*7160*/  LEPC R20, `(.L_x_121) ;  /* 0x000000001014794e */ /* 0x000fee0000000000 */
[----:B---34-:R-:W-:Y:S05]  /*7170*/  CALL.ABS.NOINC R2 ;  /* 0x0000000002007343 */ /* 0x018fea0003c00000 */
.L_x_121:
[----:B------:R-:W-:Y:S01]  /*7180*/  ISETP.NE.AND P0, PT, R55, RZ, PT ;  /* 0x000000ff3700720c */ /* 0x000fe20003f05270 */
[----:B------:R-:W-:Y:S05]  /*7190*/  WARPSYNC.ALL ;  /* 0x0000000000007948 */ /* 0x000fea0003800000 */
[----:B------:R-:W-:Y:S01]  /*71a0*/  R2UR UR4, R25 ;  /* 0x00000000190472ca */ /* 0x000fe200000e0000 */
[----:B------:R-:W-:Y:S01]  /*71b0*/  BSSY.RECONVERGENT B0, `(.L_x_122) ;  /* 0x0000057000007945 */ /* 0x000fe20003800200 */
[C---:B----4-:R-:W-:Y:S02]  /*71c0*/  SHF.L.U32 R20, R28.reuse, 0x10, RZ ;  /* 0x000000101c147819 */ /* 0x050fe400000006ff */
[----:B------:R-:W-:Y:S02]  /*71d0*/  LOP3.LUT R21, R28, 0xffff0000, RZ, 0xc0, !PT ;  /* 0xffff00001c157812 */ /* 0x000fe400078ec0ff */
[----:B------:R-:W-:Y:S02]  /*71e0*/  SHF.L.U32 R25, R29, 0x10, RZ ;  /* 0x000000101d197819 */ /* 0x000fe400000006ff */
[----:B------:R-:W-:Y:S02]  /*71f0*/  SHF.L.U32 R28, R30, 0x10, RZ ;  /* 0x000000101e1c7819 */ /* 0x000fe400000006ff */
[C---:B------:R-:W-:Y:S02]  /*7200*/  SHF.L.U32 R32, R36.reuse, 0x10, RZ ;  /* 0x0000001024207819 */ /* 0x040fe400000006ff */
[----:B------:R-:W-:Y:S01]  /*7210*/  LOP3.LUT R33, R36, 0xffff0000, RZ, 0xc0, !PT ;  /* 0xffff000024217812 */ /* 0x000fe200078ec0ff */
[----:B------:R-:W1:Y:S01]  /*7220*/  LDTM.16dp256bit.x4 R4, tmem[UR4+0x20] ;  /* 0x00002004000479ee */ /* 0x000e620008120000 */
[----:B------:R-:W-:Y:S01]  /*7230*/  R2UR UR4, R27 ;  /* 0x000000001b0472ca */ /* 0x000fe200000e0000 */
[----:B------:R-:W-:Y:S01]  /*7240*/  NOP ;  /* 0x0000000000007918 */ /* 0x000fe20000000000 */
[----:B------:R-:W-:Y:S02]  /*7250*/  LOP3.LUT R27, R29, 0xffff0000, RZ, 0xc0, !PT ;  /* 0xffff00001d1b7812 */ /* 0x000fe400078ec0ff */
[----:B------:R-:W-:Y:S02]  /*7260*/  LOP3.LUT R29, R30, 0xffff0000, RZ, 0xc0, !PT ;  /* 0xffff00001e1d7812 */ /* 0x000fe400078ec0ff */
[C---:B------:R-:W-:Y:S02]  /*7270*/  SHF.L.U32 R30, R31.reuse, 0x10, RZ ;  /* 0x000000101f1e7819 */ /* 0x040fe400000006ff */
[----:B------:R-:W-:Y:S02]  /*7280*/  LOP3.LUT R31, R31, 0xffff0000, RZ, 0xc0, !PT ;  /* 0xffff00001f1f7812 */ /* 0x000fe400078ec0ff */
[C---:B------:R-:W-:Y:S02]  /*7290*/  SHF.L.U32 R34, R37.reuse, 0x10, RZ ;  /* 0x0000001025227819 */ /* 0x040fe400000006ff */
[----:B------:R-:W-:Y:S01]  /*72a0*/  LOP3.LUT R35, R37, 0xffff0000, RZ, 0xc0, !PT ;  /* 0xffff000025237812 */ /* 0x000fe200078ec0ff */
[----:B------:R-:W-:Y:S01]  /*72b0*/  UIADD3 UR4, UPT, UPT, UR4, 0x150, URZ ;  /* 0x0000015004047890 */ /* 0x000fe2000fffe0ff */
[C---:B------:R-:W-:Y:S02]  /*72c0*/  SHF.L.U32 R36, R38.reuse, 0x10, RZ ;  /* 0x0000001026247819 */ /* 0x040fe400000006ff */
[----:B------:R-:W-:Y:S01]  /*72d0*/  LOP3.LUT R37, R38, 0xffff0000, RZ, 0xc0, !PT ;  /* 0xffff000026257812 */ /* 0x000fe200078ec0ff */
[----:B------:R-:W-:Y:S01]  /*72e0*/  UPRMT UR4, UR54, 0x654, UR4 ;  /* 0x0000065436047896 */ /* 0x000fe20008000004 */
[C---:B------:R-:W-:Y:S02]  /*72f0*/  SHF.L.U32 R38, R39.reuse, 0x10, RZ ;  /* 0x0000001027267819 */ /* 0x040fe400000006ff */
[----:B------:R-:W-:Y:S01]  /*7300*/  LOP3.LUT R39, R39, 0xffff0000, RZ, 0xc0, !PT ;  /* 0xffff000027277812 */ /* 0x000fe200078ec0ff */
[C---:B-1----:R-:W-:Y:S01]  /*7310*/  FMUL R4, R24.reuse, R4 ;  /* 0x0000000418047220 */ /* 0x042fe20000400000 */
[C---:B------:R-:W-:Y:S01]  /*7320*/  FMUL R5, R24.reuse, R5 ;  /* 0x0000000518057220 */ /* 0x040fe20000400000 */
[----:B------:R-:W-:Y:S03]  /*7330*/  FMUL R6, R24, R6 ;  /* 0x0000000618067220 */ /* 0x000fe60000400000 */
[----:B------:R-:W-:Y:S01]  /*7340*/  SYNCS.ARRIVE.TRANS64.RED.A1T0 RZ, [UR4], RZ ;  /* 0x000000ffffff79a7 */ /* 0x000fe20008100404 */
[C---:B------:R-:W-:Y:S01]  /*7350*/  FFMA R4, R26.reuse, R20, R4 ;  /* 0x000000141a047223 */ /* 0x040fe20000000004 */
[C---:B------:R-:W-:Y:S01]  /*7360*/  FFMA R5, R26.reuse, R21, R5 ;  /* 0x000000151a057223 */ /* 0x040fe20000000005 */
[----:B------:R-:W-:Y:S01]  /*7370*/  FFMA R6, R26, R25, R6 ;  /* 0x000000191a067223 */ /* 0x000fe20000000006 */
[C---:B------:R-:W-:Y:S01]  /*7380*/  FMUL R7, R24.reuse, R7 ;  /* 0x0000000718077220 */ /* 0x040fe20000400000 */
[C---:B------:R-:W-:Y:S01]  /*7390*/  FMUL R8, R24.reuse, R8 ;  /* 0x0000000818087220 */ /* 0x040fe20000400000 */
[----:B------:R-:W-:Y:S01]  /*73a0*/  FMUL R9, R24, R9 ;  /* 0x0000000918097220 */ /* 0x000fe20000400000 */
[----:B------:R-:W-:Y:S01]  /*73b0*/  F2FP.BF16.F32.PACK_AB R4, R5, R4 ;  /* 0x000000040504723e */ /* 0x000fe200000010ff */
[C---:B------:R-:W-:Y:S01]  /*73c0*/  FFMA R7, R26.reuse, R27, R7 ;  /* 0x0000001b1a077223 */ /* 0x040fe20000000007 */
[C---:B------:R-:W-:Y:S01]  /*73d0*/  FFMA R8, R26.reuse, R28, R8 ;  /* 0x0000001c1a087223 */ /* 0x040fe20000000008 */
[----:B------:R-:W-:Y:S01]  /*73e0*/  FFMA R9, R26, R29, R9 ;  /* 0x0000001d1a097223 */ /* 0x000fe20000000009 */
[C---:B------:R-:W-:Y:S01]  /*73f0*/  FMUL R10, R24.reuse, R10 ;  /* 0x0000000a180a7220 */ /* 0x040fe20000400000 */
[C---:B------:R-:W-:Y:S01]  /*7400*/  FMUL R11, R24.reuse, R11 ;  /* 0x0000000b180b7220 */ /* 0x040fe20000400000 */
[----:B------:R-:W-:Y:S01]  /*7410*/  F2FP.BF16.F32.PACK_AB R5, R7, R6 ;  /* 0x000000060705723e */ /* 0x000fe200000010ff */
[C---:B------:R-:W-:Y:S01]  /*7420*/  FMUL R0, R24.reuse, R12 ;  /* 0x0000000c18007220 */ /* 0x040fe20000400000 */
[----:B------:R-:W-:Y:S01]  /*7430*/  FMUL R2, R24, R13 ;  /* 0x0000000d18027220 */ /* 0x000fe20000400000 */
[----:B------:R-:W-:Y:S01]  /*7440*/  FFMA R10, R26, R30, R10 ;  /* 0x0000001e1a0a7223 */ /* 0x000fe2000000000a */
[----:B------:R-:W-:Y:S01]  /*7450*/  FMUL R3, R24, R14 ;  /* 0x0000000e18037220 */ /* 0x000fe20000400000 */
[----:B------:R-:W-:Y:S01]  /*7460*/  F2FP.BF16.F32.PACK_AB R6, R9, R8 ;  /* 0x000000080906723e */ /* 0x000fe200000010ff */
[----:B------:R-:W-:Y:S01]  /*7470*/  FFMA R11, R26, R31, R11 ;  /* 0x0000001f1a0b7223 */ /* 0x000fe2000000000b */
[C---:B------:R-:W-:Y:S01]  /*7480*/  FMUL R15, R24.reuse, R15 ;  /* 0x0000000f180f7220 */ /* 0x040fe20000400000 */
[----:B------:R-:W-:Y:S01]  /*7490*/  FMUL R12, R24, R16 ;  /* 0x00000010180c7220 */ /* 0x000fe20000400000 */
[----:B------:R-:W-:Y:S01]  /*74a0*/  FFMA R0, R26, R32, R0 ;  /* 0x000000201a007223 */ /* 0x000fe20000000000 */
[----:B------:R-:W-:Y:S01]  /*74b0*/  MOV R8, UR45 ;  /* 0x0000002d00087c02 */ /* 0x000fe20008000f00 */
[----:B------:R-:W-:Y:S01]  /*74c0*/  FMUL R13, R24, R17 ;  /* 0x00000011180d7220 */ /* 0x000fe20000400000 */
[----:B------:R-:W-:Y:S01]  /*74d0*/  FFMA R2, R26, R33, R2 ;  /* 0x000000211a027223 */ /* 0x000fe20000000002 */
[----:B------:R-:W-:Y:S01]  /*74e0*/  FMUL R14, R24, R18 ;  /* 0x00000012180e7220 */ /* 0x000fe20000400000 */
[C---:B------:R-:W-:Y:S01]  /*74f0*/  FFMA R3, R26.reuse, R34, R3 ;  /* 0x000000221a037223 */ /* 0x040fe20000000003 */
[----:B------:R-:W-:Y:S01]  /*7500*/  FFMA R15, R26, R35, R15 ;  /* 0x000000231a0f7223 */ /* 0x000fe2000000000f */
[----:B------:R-:W-:Y:S01]  /*7510*/  FMUL R19, R24, R19 ;  /* 0x0000001318137220 */ /* 0x000fe20000400000 */
[----:B------:R-:W-:Y:S01]  /*7520*/  FFMA R12, R26, R36, R12 ;  /* 0x000000241a0c7223 */ /* 0x000fe2000000000c */
[----:B------:R-:W-:Y:S01]  /*7530*/  LEA R8, R8, R44, 0xb ;  /* 0x0000002c08087211 */ /* 0x000fe200078e58ff */
        /* <DEDUP_REMOVED lines=21> */
[----:B------:R-:W-:Y:S02]  /*7690*/  ULEA UR5, UR45, UR44, 0xc ;  /* 0x0000002c2d057291 */ /* 0x000fe4000f8e60ff */
[----:B------:R-:W-:Y:S02]  /*76a0*/  UIADD3 UR9, UPT, UPT, UR49, 0x20, URZ ;  /* 0x0000002031097890 */ /* 0x000fe4000fffe0ff */
[----:B------:R-:W-:Y:S01]  /*76b0*/  UIADD3 UR8, UPT, UPT, UR5, 0x200, URZ ;  /* 0x0000020005087890 */ /* 0x000fe2000fffe0ff */
[----:B------:R-:W-:Y:S01]  /*76c0*/  UMOV UR10, UR50 ;  /* 0x00000032000a7c82 */ /* 0x000fe20008000000 */
[----:B------:R-:W-:Y:S01]  /*76d0*/  UMOV UR11, UR36 ;  /* 0x00000024000b7c82 */ /* 0x000fe20008000000 */
[----:B--2---:R-:W-:Y:S04]  /*76e0*/  UIADD3 UR4, UP0, UPT, UR6, 0x680, URZ ;  /* 0x0000068006047890 */ /* 0x004fe8000ff1e0ff */
[----:B------:R-:W-:Y:S09]  /*76f0*/  UIADD3.X UR5, UPT, UPT, URZ, UR7, URZ, UP0, !UPT ;  /* 0x00000007ff057290 */ /* 0x000ff200087fe4ff */
[----:B------:R2:W-:Y:S02]  /*7700*/  UTMASTG.3D [UR8], [UR4] ;  /* 0x00000008040073b5 */ /* 0x0005e40008010000 */
[----:B--2---:R0:W-:Y:S02]  /*7710*/  UTMACMDFLUSH ;  /* 0x00000000000079b7 */ /* 0x0041e40000000000 */
.L_x_123:
[----:B------:R-:W-:Y:S05]  /*7720*/  BSYNC.RECONVERGENT B0 ;  /* 0x0000000000007941 */ /* 0x000fea0003800200 */
.L_x_122:
[----:B------:R-:W-:Y:S01]  /*7730*/  UIADD3 UR4, UPT, UPT, UR45, 0x1, URZ ;  /* 0x000000012d047890 */ /* 0x000fe2000fffe0ff */
[----:B------:R-:W-:Y:S03]  /*7740*/  BSSY.RECONVERGENT B0, `(.L_x_124) ;  /* 0x0000008000007945 */ /* 0x000fe60003800200 */
[----:B------:R-:W-:Y:S04]  /*7750*/  UISETP.NE.AND UP0, UPT, UR4, 0x3, UPT ;  /* 0x000000030400788c */ /* 0x000fe8000bf05270 */
[----:B------:R-:W-:Y:S02]  /*7760*/  UISETP.EQ.XOR UP1, UPT, UR47, 0x3, !UP0 ;  /* 0x000000032f00788c */ /* 0x000fe4000c722a70 */
[----:B------:R-:W-:Y:S02]  /*7770*/  USEL UR46, UR4, URZ, UP0 ;  /* 0x000000ff042e7287 */ /* 0x000fe40008000000 */
[----:B------:R-:W-:Y:S04]  /*7780*/  USEL UR5, URZ, 0x1, !UP1 ;  /* 0x00000001ff057887 */ /* 0x000fe8000c800000 */
[----:B------:R-:W-:Y:S01]  /*7790*/  ULOP3.LUT UR55, UR55, UR5, URZ, 0x3c, !UPT ;  /* 0x0000000537377292 */ /* 0x000fe2000f8e3cff */
[----:B------:R-:W-:Y:S11]  /*77a0*/  @P0 BRA `(.L_x_125) ;  /* 0x0000000000040947 */ /* 0x000ff60003800000 */
[----:B------:R-:W-:Y:S04]  /*77b0*/  DEPBAR.LE SB0, 0x1 ;  /* 0x000080400000791a */ /* 0x000fe80000000000 */
.L_x_125:
[----:B------:R-:W-:Y:S05]  /*77c0*/  BSYNC.RECONVERGENT B0 ;  /* 0x0000000000007941 */ /* 0x000fea0003800200 */
.L_x_124:
[----:B------:R-:W-:Y:S01]  /*77d0*/  BAR.SYNC.DEFER_BLOCKING 0x1, 0x80 ;  /* 0x0042000000007b1d */ /* 0x000fe20000010000 */
[----:B------:R-:W-:Y:S01]  /*77e0*/  UISETP.NE.AND UP0, UPT, UR53, -0x2, UPT ;  /* 0xfffffffe3500788c */ /* 0x000fe2000bf05270 */
[----:B------:R-:W-:Y:S08]  /*77f0*/  IADD3 R22, PT, PT, R22, 0x1, RZ ;  /* 0x0000000116167810 */ /* 0x000ff00007ffe0ff */
[----:B------:R-:W-:Y:S05]  /*7800*/  BRA.U !UP0, `(.L_x_126) ;  /* 0x0000000108287547 */ /* 0x000fea000b800000 */
[----:B------:R-:W-:Y:S01]  /*7810*/  ISETP.NE.AND P0, PT, R61, RZ, PT ;  /* 0x000000ff3d00720c */ /* 0x000fe20003f05270 */
[----:B------:R-:W-:Y:S01]  /*7820*/  IMAD.U32 R2, RZ, RZ, UR52 ;  /* 0x00000034ff027e24 */ /* 0x000fe2000f8e00ff */
[----:B------:R-:W-:Y:S01]  /*7830*/  UIADD3 UR4, UPT, UPT, UR52, 0x1, URZ ;  /* 0x0000000134047890 */ /* 0x000fe2000fffe0ff */
[----:B------:R-:W-:Y:S03]  /*7840*/  IMAD.U32 R0, RZ, RZ, UR54 ;  /* 0x00000036ff007e24 */ /* 0x000fe6000f8e00ff */
[----:B------:R-:W-:Y:S04]  /*7850*/  UISETP.NE.AND UP0, UPT, UR4, 0x3, UPT ;  /* 0x000000030400788c */ /* 0x000fe8000bf05270 */
[----:B------:R-:W-:Y:S03]  /*7860*/  USEL UR52, UR4, URZ, UP0 ;  /* 0x000000ff04347287 */ /* 0x000fe60008000000 */
[----:B------:R-:W-:Y:S05]  /*7870*/  @P0 LEA R2, R2, UR44, 0x3 ;  /* 0x0000002c02020c11 */ /* 0x000fea000f8e18ff */
[----:B------:R-:W-:Y:S05]  /*7880*/  @P0 VIADD R2, R2, 0xe8 ;  /* 0x000000e802020836 */ /* 0x000fea0000000000 */
[----:B------:R-:W-:Y:S04]  /*7890*/  @P0 PRMT R0, R0, 0x654, R2 ;  /* 0x0000065400000816 */ /* 0x000fe80000000002 */
[----:B------:R2:W-:Y:S03]  /*78a0*/  @P0 SYNCS.ARRIVE.TRANS64.RED.A1T0 RZ, [R0+URZ], RZ ;  /* 0x000000ff00ff09a7 */ /* 0x0005e600081004ff */
.L_x_126:
[----:B------:R-:W-:Y:S01]  /*78b0*/  R2UR UR6, R60 ;  /* 0x000000003c0672ca */ /* 0x000fe200000e0000 */
[----:B------:R-:W-:Y:S01]  /*78c0*/  UIADD3 UR53, UPT, UPT, UR53, 0x2, URZ ;  /* 0x0000000235357890 */ /* 0x000fe2000fffe0ff */
[----:B------:R-:W-:Y:S02]  /*78d0*/  R2UR UR5, R47 ;  /* 0x000000002f0572ca */ /* 0x000fe400000e0000 */
[----:B------:R-:W-:Y:S02]  /*78e0*/  R2UR UR4, R48 ;  /* 0x00000000300472ca */ /* 0x000fe400000e0000 */
[----:B------:R-:W-:Y:S02]  /*78f0*/  R2UR UR36, R58 ;  /* 0x000000003a2472ca */ /* 0x000fe400000e0000 */
[----:B------:R-:W-:Y:S02]  /*7900*/  ISETP.NE.AND P0, PT, R51, 0x2, PT ;  /* 0x000000023300780c */ /* 0x000fe40003f05270 */
[----:B------:R-:W-:Y:S02]  /*7910*/  ISETP.NE.AND P1, PT, R22, 0x4, PT ;  /* 0x000000041600780c */ /* 0x000fe40003f25270 */
[----:B------:R-:W-:Y:S01]  /*7920*/  SEL R2, RZ, 0x1, P0 ;  /* 0x00000001ff027807 */ /* 0x000fe20000000000 */
[----:B------:R-:W-:Y:S01]  /*7930*/  UISETP.NE.AND UP0, UPT, UR6, URZ, UPT ;  /* 0x000000ff0600728c */ /* 0x000fe2000bf05270 */
[----:B--2---:R-:W-:Y:S01]  /*7940*/  SEL R0, RZ, 0x1, P1 ;  /* 0x00000001ff007807 */ /* 0x004fe20000800000 */
[----:B------:R-:W-:Y:S01]  /*7950*/  UIADD3 UR30, UPT, UPT, UR37, UR5, URZ ;  /* 0x00000005251e7290 */ /* 0x000fe2000fffe0ff */
[----:B------:R-:W-:Y:S01]  /*7960*/  LOP3.LUT R52, R52, R2, RZ, 0x3c, !PT ;  /* 0x0000000234347212 */ /* 0x000fe200078e3cff */
[----:B------:R-:W-:Y:S01]  /*7970*/  UIADD3 UR26, UPT, UPT, UR38, UR4, URZ ;  /* 0x00000004261a7290 */ /* 0x000fe2000fffe0ff */
[----:B------:R-:W-:Y:S02]  /*7980*/  LOP3.LUT R53, R53, R0, RZ, 0x3c, !PT ;  /* 0x0000000035357212 */ /* 0x000fe400078e3cff */
[----:B------:R-:W-:Y:S02]  /*7990*/  SEL R51, R51, RZ, P0 ;  /* 0x000000ff33337207 */ /* 0x000fe40000000000 */
[----:B------:R-:W-:Y:S01]  /*79a0*/  SEL R22, R22, RZ, P1 ;  /* 0x000000ff16167207 */ /* 0x000fe20000800000 */
[----:B------:R-:W-:Y:S06]  /*79b0*/  BRA.U UP0, `(.L_x_127) ;  /* 0xffffffdd005c7547 */ /* 0x000fec000b83ffff */
[----:B------:R-:W-:-:S13]  /*79c0*/  R2UR UR4, R49 ;  /* 0x00000000310472ca */ /* 0x000fda00000e0000 */
[----:B------:R-:W-:-:S09]  /*79d0*/  UISETP.NE.AND UP0, UPT, UR4, URZ, UPT ;  /* 0x000000ff0400728c */ /* 0x000fd2000bf05270 */
[----:B------:R-:W-:Y:S05]  /*79e0*/  BRA.U !UP0, `(.L_x_128) ;  /* 0x0000000108487547 */ /* 0x000fea000b800000 */
[----:B------:R-:W2:Y:S02]  /*79f0*/  LDCU.64 UR4, c[0x0][0x890] ;  /* 0x00011200ff0477ac */ /* 0x000ea40008000a00 */
[----:B--2---:R-:W-:-:S04]  /*7a00*/  UISETP.NE.U32.AND UP0, UPT, UR4, URZ, UPT ;  /* 0x000000ff0400728c */ /* 0x004fc8000bf05070 */
[----:B------:R-:W-:-:S09]  /*7a10*/  UISETP.NE.AND.EX UP0, UPT, UR5, URZ, UPT, UP0 ;  /* 0x000000ff0500728c */ /* 0x000fd2000bf05300 */
[----:B------:R-:W-:Y:S05]  /*7a20*/  BRA.U UP0, `(.L_x_129) ;  /* 0x00000001000c7547 */ /* 0x000fea000b800000 */
[----:B------:R-:W-:-:S13]  /*7a30*/  FSETP.NEU.AND P0, PT, R26, RZ, PT ;  /* 0x000000ff1a00720b */ /* 0x000fda0003f0d000 */
[----:B------:R-:W-:Y:S05]  /*7a40*/  @!P0 EXIT ;  /* 0x000000000000894d */ /* 0x000fea0003800000 */
[----:B------:R-:W-:Y:S05]  /*7a50*/  BRA `(.L_x_128) ;  /* 0x00000000002c7947 */ /* 0x000fea0003800000 */
.L_x_129:
[----:B------:R-:W-:Y:S01]  /*7a60*/  ISETP.NE.AND P0, PT, R50, RZ, PT ;  /* 0x000000ff3200720c */ /* 0x000fe20003f05270 */
[----:B------:R-:W-:-:S12]  /*7a70*/  BSSY.RECONVERGENT B0, `(.L_x_128) ;  /* 0x0000009000007945 */ /* 0x000fd80003800200 */
[----:B------:R-:W-:Y:S05]  /*7a80*/  @P0 BRA `(.L_x_130) ;  /* 0x0000000000140947 */ /* 0x000fea0003800000 */
[----:B------:R-:W2:Y:S02]  /*7a90*/  LDCU.64 UR4, c[0x0][0x888] ;  /* 0x00011100ff0477ac */ /* 0x000ea40008000a00 */
[----:B--2---:R-:W-:-:S04]  /*7aa0*/  ISETP.NE.U32.AND P0, PT, RZ, UR4, PT ;  /* 0x00000004ff007c0c */ /* 0x004fc8000bf05070 */
[----:B------:R-:W-:-:S13]  /*7ab0*/  ISETP.NE.AND.EX P0, PT, RZ, UR5, PT, P0 ;  /* 0x00000005ff007c0c */ /* 0x000fda000bf05300 */
[----:B------:R-:W-:Y:S05]  /*7ac0*/  @!P0 EXIT ;  /* 0x000000000000894d */ /* 0x000fea0003800000 */
[----:B------:R-:W-:Y:S05]  /*7ad0*/  BRA `(.L_x_131) ;  /* 0x0000000000087947 */ /* 0x000fea0003800000 */
.L_x_130:
[----:B------:R-:W-:-:S13]  /*7ae0*/  FSETP.NEU.AND P0, PT, R26, RZ, PT ;  /* 0x000000ff1a00720b */ /* 0x000fda0003f0d000 */
[----:B------:R-:W-:Y:S05]  /*7af0*/  @!P0 EXIT ;  /* 0x000000000000894d */ /* 0x000fea0003800000 */
.L_x_131:
[----:B------:R-:W-:Y:S05]  /*7b00*/  BSYNC.RECONVERGENT B0 ;  /* 0x0000000000007941 */ /* 0x000fea0003800200 */
.L_x_128:
[----:B------:R-:W-:Y:S01]  /*7b10*/  ULEA UR4, UR52, UR44, 0x3 ;  /* 0x0000002c34047291 */ /* 0x000fe2000f8e18ff */
[----:B------:R-:W-:-:S04]  /*7b20*/  DEPBAR.LE SB0, 0x0 ;  /* 0x000080000000791a */ /* 0x000fc80000000000 */
[----:B------:R-:W-:-:S04]  /*7b30*/  UIADD3 UR4, UPT, UPT, UR4, 0xe8, URZ ;  /* 0x000000e804047890 */ /* 0x000fc8000fffe0ff */
[----:B------:R-:W-:-:S09]  /*7b40*/  UPRMT UR4, UR54, 0x654, UR4 ;  /* 0x0000065436047896 */ /* 0x000fd20008000004 */
[----:B------:R-:W-:Y:S01]  /*7b50*/  SYNCS.ARRIVE.TRANS64.RED.A1T0 RZ, [UR4], RZ ;  /* 0x000000ffffff79a7 */ /* 0x000fe20008100404 */
[----:B------:R-:W-:Y:S05]  /*7b60*/  EXIT ;  /* 0x000000000000794d */ /* 0x000fea0003800000 */
.L_x_25:
[----:B--2---:R2:W3:Y:S02]  /*7b70*/  SYNCS.PHASECHK.TRANS64.TRYWAIT P0, [R0+URZ+0x180], R2 ;  /* 0x00018002000075a7 */ /* 0x0044e400080011ff */
[----:B---3--:R-:W-:Y:S05]  /*7b80*/  @!P0 NANOSLEEP.SYNCS 0x989680 ;  /* 0x009896800000895d */ /* 0x008fea0003900000 */
[----:B------:R-:W3:Y:S02]  /*7b90*/  @!P0 SYNCS.PHASECHK.TRANS64 P0, [R0+URZ+0x180], R2 ;  /* 0x00018002000085a7 */ /* 0x000ee400080010ff */
[----:B---3--:R-:W-:Y:S05]  /*7ba0*/  @!P0 BRA `(.L_x_25) ;  /* 0xfffffffc00f08947 */ /* 0x008fea000383ffff */
[----:B------:R-:W-:Y:S05]  /*7bb0*/  BRA `(.L_x_132) ;  /* 0xffffff9c00907947 */ /* 0x000fea000383ffff */
.L_x_28:
[----:B-1----:R-:W-:-:S07]  /*7bc0*/  MOV R0, UR33 ;  /* 0x0000002100007c02 */ /* 0x002fce0008000f00 */
.L_x_133:
[----:B-1----:R1:W2:Y:S02]  /*7bd0*/  SYNCS.PHASECHK.TRANS64.TRYWAIT P0, [R0+URZ+0x68], R3 ;  /* 0x00006803000075a7 */ /* 0x0022a400080011ff */
[----:B--2---:R-:W-:Y:S05]  /*7be0*/  @!P0 NANOSLEEP.SYNCS 0x989680 ;  /* 0x009896800000895d */ /* 0x004fea0003900000 */
[----:B------:R-:W2:Y:S02]  /*7bf0*/  @!P0 SYNCS.PHASECHK.TRANS64 P0, [R0+URZ+0x68], R3 ;  /* 0x00006803000085a7 */ /* 0x000ea400080010ff */
[----:B--2---:R-:W-:Y:S05]  /*7c00*/  @!P0 BRA `(.L_x_133) ;  /* 0xfffffffc00f08947 */ /* 0x004fea000383ffff */
[----:B------:R-:W-:Y:S05]  /*7c10*/  BRA `(.L_x_27) ;  /* 0xffffff9c00d87947 */ /* 0x000fea000383ffff */
.L_x_35:
[----:B-1----:R-:W-:-:S07]  /*7c20*/  MOV R0, UR17 ;  /* 0x0000001100007c02 */ /* 0x002fce0008000f00 */
.L_x_134:
[----:B-1----:R1:W2:Y:S02]  /*7c30*/  SYNCS.PHASECHK.TRANS64.TRYWAIT P0, [R0+URZ+0x68], R3 ;  /* 0x00006803000075a7 */ /* 0x0022a400080011ff */
[----:B--2---:R-:W-:Y:S05]  /*7c40*/  @!P0 NANOSLEEP.SYNCS 0x989680 ;  /* 0x009896800000895d */ /* 0x004fea0003900000 */
[----:B------:R-:W2:Y:S02]  /*7c50*/  @!P0 SYNCS.PHASECHK.TRANS64 P0, [R0+URZ+0x68], R3 ;  /* 0x00006803000085a7 */ /* 0x000ea400080010ff */
[----:B--2---:R-:W-:Y:S05]  /*7c60*/  @!P0 BRA `(.L_x_134) ;  /* 0xfffffffc00f08947 */ /* 0x004fea000383ffff */
[----:B------:R-:W-:Y:S05]  /*7c70*/  BRA `(.L_x_34) ;  /* 0xffffffa000947947 */ /* 0x000fea000383ffff */
.L_x_40:
[----:B-1----:R1:W2:Y:S02]  /*7c80*/  SYNCS.PHASECHK.TRANS64.TRYWAIT P0, [R3+URZ+0x110], R0 ;  /* 0x00011000030075a7 */ /* 0x0022a400080011ff */
[----:B--2---:R-:W-:Y:S05]  /*7c90*/  @!P0 NANOSLEEP.SYNCS 0x989680 ;  /* 0x009896800000895d */ /* 0x004fea0003900000 */
[----:B------:R-:W2:Y:S02]  /*7ca0*/  @!P0 SYNCS.PHASECHK.TRANS64 P0, [R3+URZ+0x110], R0 ;  /* 0x00011000030085a7 */ /* 0x000ea400080010ff */
[----:B--2---:R-:W-:Y:S05]  /*7cb0*/  @!P0 BRA `(.L_x_40) ;  /* 0xfffffffc00f08947 */ /* 0x004fea000383ffff */
[----:B------:R-:W-:Y:S05]  /*7cc0*/  BRA `(.L_x_135) ;  /* 0xffffffa400387947 */ /* 0x000fea000383ffff */
.L_x_44:
[----:B------:R-:W-:-:S07]  /*7cd0*/  MOV R0, UR4 ;  /* 0x0000000400007c02 */ /* 0x000fce0008000f00 */
.L_x_136:
[----:B-1----:R1:W2:Y:S02]  /*7ce0*/  SYNCS.PHASECHK.TRANS64.TRYWAIT P0, [R0+URZ], R2 ;  /* 0x00000002000075a7 */ /* 0x0022a400080011ff */
[----:B--2---:R-:W-:Y:S05]  /*7cf0*/  @!P0 NANOSLEEP.SYNCS 0x989680 ;  /* 0x009896800000895d */ /* 0x004fea0003900000 */
[----:B------:R-:W2:Y:S02]  /*7d00*/  @!P0 SYNCS.PHASECHK.TRANS64 P0, [R0+URZ], R2 ;  /* 0x00000002000085a7 */ /* 0x000ea400080010ff */
[----:B--2---:R-:W-:Y:S05]  /*7d10*/  @!P0 BRA `(.L_x_136) ;  /* 0xfffffffc00f08947 */ /* 0x004fea000383ffff */
[----:B------:R-:W-:Y:S05]  /*7d20*/  BRA `(.L_x_137) ;  /* 0xffffffa800e47947 */ /* 0x000fea000383ffff */
.L_x_45:
[----:B------:R-:W-:-:S07]  /*7d30*/  MOV R0, UR5 ;  /* 0x0000000500007c02 */ /* 0x000fce0008000f00 */
.L_x_138:
[----:B-1----:R1:W2:Y:S02]  /*7d40*/  SYNCS.PHASECHK.TRANS64.TRYWAIT P0, [R0+URZ], R3 ;  /* 0x00000003000075a7 */ /* 0x0022a400080011ff */
[----:B--2---:R-:W-:Y:S05]  /*7d50*/  @!P0 NANOSLEEP.SYNCS 0x989680 ;  /* 0x009896800000895d */ /* 0x004fea0003900000 */
[----:B------:R-:W2:Y:S02]  /*7d60*/  @!P0 SYNCS.PHASECHK.TRANS64 P0, [R0+URZ], R3 ;  /* 0x00000003000085a7 */ /* 0x000ea400080010ff */
[----:B--2---:R-:W-:Y:S05]  /*7d70*/  @!P0 BRA `(.L_x_138) ;  /* 0xfffffffc00f08947 */ /* 0x004fea000383ffff */
[----:B------:R-:W-:Y:S05]  /*7d80*/  BRA `(.L_x_139) ;  /* 0xffffffa800f07947 */ /* 0x000fea000383ffff */
.L_x_46:
[----:B------:R-:W-:-:S07]  /*7d90*/  MOV R0, UR5 ;  /* 0x0000000500007c02 */ /* 0x000fce0008000f00 */
.L_x_140:
[----:B-1----:R1:W2:Y:S02]  /*7da0*/  SYNCS.PHASECHK.TRANS64.TRYWAIT P0, [R0+URZ], R3 ;  /* 0x00000003000075a7 */ /* 0x0022a400080011ff */
[----:B--2---:R-:W-:Y:S05]  /*7db0*/  @!P0 NANOSLEEP.SYNCS 0x989680 ;  /* 0x009896800000895d */ /* 0x004fea0003900000 */
[----:B------:R-:W2:Y:S02]  /*7dc0*/  @!P0 SYNCS.PHASECHK.TRANS64 P0, [R0+URZ], R3 ;  /* 0x00000003000085a7 */ /* 0x000ea400080010ff */
[----:B--2---:R-:W-:Y:S05]  /*7dd0*/  @!P0 BRA `(.L_x_140) ;  /* 0xfffffffc00f08947 */ /* 0x004fea000383ffff */
[----:B------:R-:W-:Y:S05]  /*7de0*/  BRA `(.L_x_141) ;  /* 0xffffffa800fc7947 */ /* 0x000fea000383ffff */
.L_x_47:
[----:B------:R-:W-:-:S07]  /*7df0*/  MOV R0, UR5 ;  /* 0x0000000500007c02 */ /* 0x000fce0008000f00 */
.L_x_142:
[----:B-1----:R1:W2:Y:S02]  /*7e00*/  SYNCS.PHASECHK.TRANS64.TRYWAIT P0, [R0+URZ], R3 ;  /* 0x00000003000075a7 */ /* 0x0022a400080011ff */
[----:B--2---:R-:W-:Y:S05]  /*7e10*/  @!P0 NANOSLEEP.SYNCS 0x989680 ;  /* 0x009896800000895d */ /* 0x004fea0003900000 */
[----:B------:R-:W2:Y:S02]  /*7e20*/  @!P0 SYNCS.PHASECHK.TRANS64 P0, [R0+URZ], R3 ;  /* 0x00000003000085a7 */ /* 0x000ea400080010ff */
[----:B--2---:R-:W-:Y:S05]  /*7e30*/  @!P0 BRA `(.L_x_142) ;  /* 0xfffffffc00f08947 */ /* 0x004fea000383ffff */
[----:B------:R-:W-:Y:S05]  /*7e40*/  BRA `(.L_x_143) ;  /* 0xffffffac00087947 */ /* 0x000fea000383ffff */
.L_x_48:
[----:B------:R-:W-:-:S07]  /*7e50*/  MOV R0, UR5 ;  /* 0x0000000500007c02 */ /* 0x000fce0008000f00 */
.L_x_144:
[----:B-1----:R1:W2:Y:S02]  /*7e60*/  SYNCS.PHASECHK.TRANS64.TRYWAIT P0, [R0+URZ], R3 ;  /* 0x00000003000075a7 */ /* 0x0022a400080011ff */
[----:B--2---:R-:W-:Y:S05]  /*7e70*/  @!P0 NANOSLEEP.SYNCS 0x989680 ;  /* 0x009896800000895d */ /* 0x004fea0003900000 */
[----:B------:R-:W2:Y:S02]  /*7e80*/  @!P0 SYNCS.PHASECHK.TRANS64 P0, [R0+URZ], R3 ;  /* 0x00000003000085a7 */ /* 0x000ea400080010ff */
[----:B--2---:R-:W-:Y:S05]  /*7e90*/  @!P0 BRA `(.L_x_144) ;  /* 0xfffffffc00f08947 */ /* 0x004fea000383ffff */
[----:B------:R-:W-:Y:S05]  /*7ea0*/  BRA `(.L_x_145) ;  /* 0xffffffac00147947 */ /* 0x000fea000383ffff */
.L_x_49:
[----:B------:R-:W-:-:S07]  /*7eb0*/  MOV R0, UR5 ;  /* 0x0000000500007c02 */ /* 0x000fce0008000f00 */
.L_x_146:
[----:B-1----:R1:W2:Y:S02]  /*7ec0*/  SYNCS.PHASECHK.TRANS64.TRYWAIT P0, [R0+URZ], R3 ;  /* 0x00000003000075a7 */ /* 0x0022a400080011ff */
[----:B--2---:R-:W-:Y:S05]  /*7ed0*/  @!P0 NANOSLEEP.SYNCS 0x989680 ;  /* 0x009896800000895d */ /* 0x004fea0003900000 */
[----:B------:R-:W2:Y:S02]  /*7ee0*/  @!P0 SYNCS.PHASECHK.TRANS64 P0, [R0+URZ], R3 ;  /* 0x00000003000085a7 */ /* 0x000ea400080010ff */
[----:B--2---:R-:W-:Y:S05]  /*7ef0*/  @!P0 BRA `(.L_x_146) ;  /* 0xfffffffc00f08947 */ /* 0x004fea000383ffff */
[----:B------:R-:W-:Y:S05]  /*7f00*/  BRA `(.L_x_147) ;  /* 0xffffffac00207947 */ /* 0x000fea000383ffff */
.L_x_50:
[----:B------:R-:W-:-:S07]  /*7f10*/  MOV R0, UR5 ;  /* 0x0000000500007c02 */ /* 0x000fce0008000f00 */
.L_x_148:
[----:B-1----:R1:W2:Y:S02]  /*7f20*/  SYNCS.PHASECHK.TRANS64.TRYWAIT P0, [R0+URZ], R3 ;  /* 0x00000003000075a7 */ /* 0x0022a400080011ff */
[----:B--2---:R-:W-:Y:S05]  /*7f30*/  @!P0 NANOSLEEP.SYNCS 0x989680 ;  /* 0x009896800000895d */ /* 0x004fea0003900000 */
[----:B------:R-:W2:Y:S02]  /*7f40*/  @!P0 SYNCS.PHASECHK.TRANS64 P0, [R0+URZ], R3 ;  /* 0x00000003000085a7 */ /* 0x000ea400080010ff */
[----:B--2---:R-:W-:Y:S05]  /*7f50*/  @!P0 BRA `(.L_x_148) ;  /* 0xfffffffc00f08947 */ /* 0x004fea000383ffff */
[----:B------:R-:W-:Y:S05]  /*7f60*/  BRA `(.L_x_149) ;  /* 0xffffffac002c7947 */ /* 0x000fea000383ffff */
.L_x_51:
[----:B------:R-:W-:-:S07]  /*7f70*/  MOV R0, UR5 ;  /* 0x0000000500007c02 */ /* 0x000fce0008000f00 */
.L_x_150:
[----:B-1----:R1:W2:Y:S02]  /*7f80*/  SYNCS.PHASECHK.TRANS64.TRYWAIT P0, [R0+URZ], R3 ;  /* 0x00000003000075a7 */ /* 0x0022a400080011ff */
[----:B--2---:R-:W-:Y:S05]  /*7f90*/  @!P0 NANOSLEEP.SYNCS 0x989680 ;  /* 0x009896800000895d */ /* 0x004fea0003900000 */
[----:B------:R-:W2:Y:S02]  /*7fa0*/  @!P0 SYNCS.PHASECHK.TRANS64 P0, [R0+URZ], R3 ;  /* 0x00000003000085a7 */ /* 0x000ea400080010ff */
[----:B--2---:R-:W-:Y:S05]  /*7fb0*/  @!P0 BRA `(.L_x_150) ;  /* 0xfffffffc00f08947 */ /* 0x004fea000383ffff */
[----:B------:R-:W-:Y:S05]  /*7fc0*/  BRA `(.L_x_151) ;  /* 0xffffffac00387947 */ /* 0x000fea000383ffff */
.L_x_52:
[----:B------:R-:W-:-:S07]  /*7fd0*/  MOV R0, UR5 ;  /* 0x0000000500007c02 */ /* 0x000fce0008000f00 */
.L_x_152:
[----:B-1----:R1:W2:Y:S02]  /*7fe0*/  SYNCS.PHASECHK.TRANS64.TRYWAIT P0, [R0+URZ], R3 ;  /* 0x00000003000075a7 */ /* 0x0022a400080011ff */
[----:B--2---:R-:W-:Y:S05]  /*7ff0*/  @!P0 NANOSLEEP.SYNCS 0x989680 ;  /* 0x009896800000895d */ /* 0x004fea0003900000 */
[----:B------:R-:W2:Y:S02]  /*8000*/  @!P0 SYNCS.PHASECHK.TRANS64 P0, [R0+URZ], R3 ;  /* 0x00000003000085a7 */ /* 0x000ea400080010ff */
[----:B--2---:R-:W-:Y:S05]  /*8010*/  @!P0 BRA `(.L_x_152) ;  /* 0xfffffffc00f08947 */ /* 0x004fea000383ffff */
[----:B------:R-:W-:Y:S05]  /*8020*/  BRA `(.L_x_153) ;  /* 0xffffffac00447947 */ /* 0x000fea000383ffff */
.L_x_53:
[----:B------:R-:W-:-:S07]  /*8030*/  MOV R0, UR5 ;  /* 0x0000000500007c02 */ /* 0x000fce0008000f00 */
.L_x_154:
[----:B-1----:R1:W2:Y:S02]  /*8040*/  SYNCS.PHASECHK.TRANS64.TRYWAIT P0, [R0+URZ], R3 ;  /* 0x00000003000075a7 */ /* 0x0022a400080011ff */
[----:B--2---:R-:W-:Y:S05]  /*8050*/  @!P0 NANOSLEEP.SYNCS 0x989680 ;  /* 0x009896800000895d */ /* 0x004fea0003900000 */
[----:B------:R-:W2:Y:S02]  /*8060*/  @!P0 SYNCS.PHASECHK.TRANS64 P0, [R0+URZ], R3 ;  /* 0x00000003000085a7 */ /* 0x000ea400080010ff */
[----:B--2---:R-:W-:Y:S05]  /*8070*/  @!P0 BRA `(.L_x_154) ;  /* 0xfffffffc00f08947 */ /* 0x004fea000383ffff */
[----:B------:R-:W-:Y:S05]  /*8080*/  BRA `(.L_x_155) ;  /* 0xffffffac00507947 */ /* 0x000fea000383ffff */
.L_x_54:
[----:B------:R-:W-:-:S07]  /*8090*/  MOV R0, UR5 ;  /* 0x0000000500007c02 */ /* 0x000fce0008000f00 */
.L_x_156:
[----:B-1----:R1:W2:Y:S02]  /*80a0*/  SYNCS.PHASECHK.TRANS64.TRYWAIT P0, [R0+URZ], R3 ;  /* 0x00000003000075a7 */ /* 0x0022a400080011ff */
[----:B--2---:R-:W-:Y:S05]  /*80b0*/  @!P0 NANOSLEEP.SYNCS 0x989680 ;  /* 0x009896800000895d */ /* 0x004fea0003900000 */
[----:B------:R-:W2:Y:S02]  /*80c0*/  @!P0 SYNCS.PHASECHK.TRANS64 P0, [R0+URZ], R3 ;  /* 0x00000003000085a7 */ /* 0x000ea400080010ff */
[----:B--2---:R-:W-:Y:S05]  /*80d0*/  @!P0 BRA `(.L_x_156) ;  /* 0xfffffffc00f08947 */ /* 0x004fea000383ffff */
[----:B------:R-:W-:Y:S05]  /*80e0*/  BRA `(.L_x_157) ;  /* 0xffffffac005c7947 */ /* 0x000fea000383ffff */
.L_x_55:
[----:B------:R-:W-:-:S07]  /*80f0*/  MOV R0, UR5 ;  /* 0x0000000500007c02 */ /* 0x000fce0008000f00 */
.L_x_158:
[----:B-1----:R1:W2:Y:S02]  /*8100*/  SYNCS.PHASECHK.TRANS64.TRYWAIT P0, [R0+URZ], R3 ;  /* 0x00000003000075a7 */ /* 0x0022a400080011ff */
[----:B--2---:R-:W-:Y:S05]  /*8110*/  @!P0 NANOSLEEP.SYNCS 0x989680 ;  /* 0x009896800000895d */ /* 0x004fea0003900000 */
[----:B------:R-:W2:Y:S02]  /*8120*/  @!P0 SYNCS.PHASECHK.TRANS64 P0, [R0+URZ], R3 ;  /* 0x00000003000085a7 */ /* 0x000ea400080010ff */
[----:B--2---:R-:W-:Y:S05]  /*8130*/  @!P0 BRA `(.L_x_158) ;  /* 0xfffffffc00f08947 */ /* 0x004fea000383ffff */
[----:B------:R-:W-:Y:S05]  /*8140*/  BRA `(.L_x_159) ;  /* 0xffffffac00687947 */ /* 0x000fea000383ffff */
.L_x_58:
[----:B-1----:R1:W2:Y:S02]  /*8150*/  SYNCS.PHASECHK.TRANS64.TRYWAIT P0, [R2+URZ+0x170], R4 ;  /* 0x00017004020075a7 */ /* 0x0022a400080011ff */
[----:B--2---:R-:W-:Y:S05]  /*8160*/  @!P0 NANOSLEEP.SYNCS 0x989680 ;  /* 0x009896800000895d */ /* 0x004fea0003900000 */
[----:B------:R-:W2:Y:S02]  /*8170*/  @!P0 SYNCS.PHASECHK.TRANS64 P0, [R2+URZ+0x170], R4 ;  /* 0x00017004020085a7 */ /* 0x000ea400080010ff */
[----:B--2---:R-:W-:Y:S05]  /*8180*/  @!P0 BRA `(.L_x_58) ;  /* 0xfffffffc00f08947 */ /* 0x004fea000383ffff */
[----:B------:R-:W-:Y:S05]  /*8190*/  BRA `(.L_x_160) ;  /* 0xffffffac00c47947 */ /* 0x000fea000383ffff */
.L_x_59:
[----:B------:R-:W-:-:S07]  /*81a0*/  MOV R2, UR4 ;  /* 0x0000000400027c02 */ /* 0x000fce0008000f00 */
.L_x_161:
[----:B-1----:R1:W2:Y:S02]  /*81b0*/  SYNCS.PHASECHK.TRANS64.TRYWAIT P0, [R2+URZ+0x120], R5 ;  /* 0x00012005020075a7 */ /* 0x0022a400080011ff */
[----:B--2---:R-:W-:Y:S05]  /*81c0*/  @!P0 NANOSLEEP.SYNCS 0x989680 ;  /* 0x009896800000895d */ /* 0x004fea0003900000 */
[----:B------:R-:W2:Y:S02]  /*81d0*/  @!P0 SYNCS.PHASECHK.TRANS64 P0, [R2+URZ+0x120], R5 ;  /* 0x00012005020085a7 */ /* 0x000ea400080010ff */
[----:B--2---:R-:W-:Y:S05]  /*81e0*/  @!P0 BRA `(.L_x_161) ;  /* 0xfffffffc00f08947 */ /* 0x004fea000383ffff */
[----:B------:R-:W-:Y:S05]  /*81f0*/  BRA `(.L_x_162) ;  /* 0xffffffac00d47947 */ /* 0x000fea000383ffff */
.L_x_60:
[----:B-1----:R1:W2:Y:S02]  /*8200*/  SYNCS.PHASECHK.TRANS64.TRYWAIT P1, [R2+URZ+0x110], R4 ;  /* 0x00011004020075a7 */ /* 0x0022a400080211ff */
[----:B--2---:R-:W-:Y:S05]  /*8210*/  @!P1 NANOSLEEP.SYNCS 0x989680 ;  /* 0x009896800000995d */ /* 0x004fea0003900000 */
[----:B------:R-:W2:Y:S02]  /*8220*/  @!P1 SYNCS.PHASECHK.TRANS64 P1, [R2+URZ+0x110], R4 ;  /* 0x00011004020095a7 */ /* 0x000ea400080210ff */
[----:B--2---:R-:W-:Y:S05]  /*8230*/  @!P1 BRA `(.L_x_60) ;  /* 0xfffffffc00f09947 */ /* 0x004fea000383ffff */
[----:B------:R-:W-:Y:S05]  /*8240*/  BRA `(.L_x_163) ;  /* 0xffffffb000047947 */ /* 0x000fea000383ffff */
.L_x_63:
[----:B------:R-:W-:-:S07]  /*8250*/  MOV R0, UR4 ;  /* 0x0000000400007c02 */ /* 0x000fce0008000f00 */
.L_x_164:
[----:B-1----:R1:W2:Y:S02]  /*8260*/  SYNCS.PHASECHK.TRANS64.TRYWAIT P0, [R0+URZ+0x120], R2 ;  /* 0x00012002000075a7 */ /* 0x0022a400080011ff */
[----:B--2---:R-:W-:Y:S05]  /*8270*/  @!P0 NANOSLEEP.SYNCS 0x989680 ;  /* 0x009896800000895d */ /* 0x004fea0003900000 */
[----:B------:R-:W2:Y:S02]  /*8280*/  @!P0 SYNCS.PHASECHK.TRANS64 P0, [R0+URZ+0x120], R2 ;  /* 0x00012002000085a7 */ /* 0x000ea400080010ff */
[----:B--2---:R-:W-:Y:S05]  /*8290*/  @!P0 BRA `(.L_x_164) ;  /* 0xfffffffc00f08947 */ /* 0x004fea000383ffff */
[----:B------:R-:W-:Y:S05]  /*82a0*/  BRA `(.L_x_62) ;  /* 0xffffffb000587947 */ /* 0x000fea000383ffff */
.L_x_70:
[----:B-1----:R1:W2:Y:S02]  /*82b0*/  SYNCS.PHASECHK.TRANS64.TRYWAIT P1, [R0+URZ+0x110], R2 ;  /* 0x00011002000075a7 */ /* 0x0022a400080211ff */
[----:B--2---:R-:W-:Y:S05]  /*82c0*/  @!P1 NANOSLEEP.SYNCS 0x989680 ;  /* 0x009896800000995d */ /* 0x004fea0003900000 */
[----:B------:R-:W2:Y:S02]  /*82d0*/  @!P1 SYNCS.PHASECHK.TRANS64 P1, [R0+URZ+0x110], R2 ;  /* 0x00011002000095a7 */ /* 0x000ea400080210ff */
[----:B--2---:R-:W-:Y:S05]  /*82e0*/  @!P1 BRA `(.L_x_70) ;  /* 0xfffffffc00f09947 */ /* 0x004fea000383ffff */
[----:B------:R-:W-:Y:S05]  /*82f0*/  BRA `(.L_x_165) ;  /* 0xffffffb400cc7947 */ /* 0x000fea000383ffff */
.L_x_71:
[----:B------:R-:W-:-:S07]  /*8300*/  MOV R2, UR31 ;  /* 0x0000001f00027c02 */ /* 0x000fce0008000f00 */
.L_x_166:
[----:B-1----:R1:W2:Y:S02]  /*8310*/  SYNCS.PHASECHK.TRANS64.TRYWAIT P0, [R2+URZ+0x150], R0 ;  /* 0x00015000020075a7 */ /* 0x0022a400080011ff */
[----:B--2---:R-:W-:Y:S05]  /*8320*/  @!P0 NANOSLEEP.SYNCS 0x989680 ;  /* 0x009896800000895d */ /* 0x004fea0003900000 */
[----:B------:R-:W2:Y:S02]  /*8330*/  @!P0 SYNCS.PHASECHK.TRANS64 P0, [R2+URZ+0x150], R0 ;  /* 0x00015000020085a7 */ /* 0x000ea400080010ff */
[----:B--2---:R-:W-:Y:S05]  /*8340*/  @!P0 BRA `(.L_x_166) ;  /* 0xfffffffc00f08947 */ /* 0x004fea000383ffff */
[----:B------:R-:W-:Y:S05]  /*8350*/  BRA `(.L_x_167) ;  /* 0xffffffb8001c7947 */ /* 0x000fea000383ffff */
.L_x_74:
[----:B------:R-:W-:Y:S07]  /*8360*/  MOV R0, UR5 ;  /* 0x0000000500007c02 */ /* 0x000fee0008000f00 */
.L_x_168:
[----:B-1----:R1:W2:Y:S02]  /*8370*/  SYNCS.PHASECHK.TRANS64.TRYWAIT P0, [R0+URZ], R2 ;  /* 0x00000002000075a7 */ /* 0x0022a400080011ff */
[----:B--2---:R-:W-:Y:S05]  /*8380*/  @!P0 NANOSLEEP.SYNCS 0x989680 ;  /* 0x009896800000895d */ /* 0x004fea0003900000 */
[----:B------:R-:W2:Y:S02]  /*8390*/  @!P0 SYNCS.PHASECHK.TRANS64 P0, [R0+URZ], R2 ;  /* 0x00000002000085a7 */ /* 0x000ea400080010ff */
[----:B--2---:R-:W-:Y:S05]  /*83a0*/  @!P0 BRA `(.L_x_168) ;  /* 0xfffffffc00f08947 */ /* 0x004fea000383ffff */
[----:B------:R-:W-:Y:S05]  /*83b0*/  BRA `(.L_x_73) ;  /* 0xffffffb800387947 */ /* 0x000fea000383ffff */
.L_x_77:
[----:B------:R-:W-:-:S07]  /*83c0*/  MOV R0, UR4 ;  /* 0x0000000400007c02 */ /* 0x000fce0008000f00 */
.L_x_169:
[----:B--2---:R2:W4:Y:S02]  /*83d0*/  SYNCS.PHASECHK.TRANS64.TRYWAIT P0, [R0+URZ], R2 ;  /* 0x00000002000075a7 */ /* 0x00452400080011ff */
[----:B----4-:R-:W-:Y:S05]  /*83e0*/  @!P0 NANOSLEEP.SYNCS 0x989680 ;  /* 0x009896800000895d */ /* 0x010fea0003900000 */
[----:B------:R-:W4:Y:S02]  /*83f0*/  @!P0 SYNCS.PHASECHK.TRANS64 P0, [R0+URZ], R2 ;  /* 0x00000002000085a7 */ /* 0x000f2400080010ff */
[----:B----4-:R-:W-:Y:S05]  /*8400*/  @!P0 BRA `(.L_x_169) ;  /* 0xfffffffc00f08947 */ /* 0x010fea000383ffff */
[----:B------:R-:W-:Y:S05]  /*8410*/  BRA `(.L_x_170) ;  /* 0xffffffbc00147947 */ /* 0x000fea000383ffff */
.L_x_78:
[----:B------:R-:W-:-:S07]  /*8420*/  MOV R0, UR5 ;  /* 0x0000000500007c02 */ /* 0x000fce0008000f00 */
.L_x_171:
[----:B-1----:R1:W2:Y:S02]  /*8430*/  SYNCS.PHASECHK.TRANS64.TRYWAIT P0, [R0+URZ], R3 ;  /* 0x00000003000075a7 */ /* 0x0022a400080011ff */
[----:B--2---:R-:W-:Y:S05]  /*8440*/  @!P0 NANOSLEEP.SYNCS 0x989680 ;  /* 0x009896800000895d */ /* 0x004fea0003900000 */
[----:B------:R-:W2:Y:S02]  /*8450*/  @!P0 SYNCS.PHASECHK.TRANS64 P0, [R0+URZ], R3 ;  /* 0x00000003000085a7 */ /* 0x000ea400080010ff */
[----:B--2---:R-:W-:Y:S05]  /*8460*/  @!P0 BRA `(.L_x_171) ;  /* 0xfffffffc00f08947 */ /* 0x004fea000383ffff */
[----:B------:R-:W-:Y:S05]  /*8470*/  BRA `(.L_x_172) ;  /* 0xffffffbc00207947 */ /* 0x000fea000383ffff */
.L_x_79:
[----:B------:R-:W-:-:S07]  /*8480*/  MOV R0, UR5 ;  /* 0x0000000500007c02 */ /* 0x000fce0008000f00 */
.L_x_173:
[----:B-1----:R1:W2:Y:S02]  /*8490*/  SYNCS.PHASECHK.TRANS64.TRYWAIT P0, [R0+URZ], R3 ;  /* 0x00000003000075a7 */ /* 0x0022a400080011ff */
[----:B--2---:R-:W-:Y:S05]  /*84a0*/  @!P0 NANOSLEEP.SYNCS 0x989680 ;  /* 0x009896800000895d */ /* 0x004fea0003900000 */
[----:B------:R-:W2:Y:S02]  /*84b0*/  @!P0 SYNCS.PHASECHK.TRANS64 P0, [R0+URZ], R3 ;  /* 0x00000003000085a7 */ /* 0x000ea400080010ff */
[----:B--2---:R-:W-:Y:S05]  /*84c0*/  @!P0 BRA `(.L_x_173) ;  /* 0xfffffffc00f08947 */ /* 0x004fea000383ffff */
[----:B------:R-:W-:Y:S05]  /*84d0*/  BRA `(.L_x_174) ;  /* 0xffffffbc002c7947 */ /* 0x000fea000383ffff */
.L_x_80:
[----:B-1----:R-:W-:-:S07]  /*84e0*/  MOV R0, UR4 ;  /* 0x0000000400007c02 */ /* 0x002fce0008000f00 */
.L_x_175:
[----:B-1----:R1:W2:Y:S02]  /*84f0*/  SYNCS.PHASECHK.TRANS64.TRYWAIT P0, [R0+URZ], R2 ;  /* 0x00000002000075a7 */ /* 0x0022a400080011ff */
[----:B--2---:R-:W-:Y:S05]  /*8500*/  @!P0 NANOSLEEP.SYNCS 0x989680 ;  /* 0x009896800000895d */ /* 0x004fea0003900000 */
[----:B------:R-:W2:Y:S02]  /*8510*/  @!P0 SYNCS.PHASECHK.TRANS64 P0, [R0+URZ], R2 ;  /* 0x00000002000085a7 */ /* 0x000ea400080010ff */
[----:B--2---:R-:W-:Y:S05]  /*8520*/  @!P0 BRA `(.L_x_175) ;  /* 0xfffffffc00f08947 */ /* 0x004fea000383ffff */
[----:B------:R-:W-:Y:S05]  /*8530*/  BRA `(.L_x_176) ;  /* 0xffffffbc00387947 */ /* 0x000fea000383ffff */
.L_x_85:
[----:B---3--:R3:W1:Y:S02]  /*8540*/  SYNCS.PHASECHK.TRANS64.TRYWAIT P0, [R12+URZ+0x110], R0 ;  /* 0x000110000c0075a7 */ /* 0x00866400080011ff */
[----:B-1----:R-:W-:Y:S05]  /*8550*/  @!P0 NANOSLEEP.SYNCS 0x989680 ;  /* 0x009896800000895d */ /* 0x002fea0003900000 */
[----:B------:R-:W1:Y:S02]  /*8560*/  @!P0 SYNCS.PHASECHK.TRANS64 P0, [R12+URZ+0x110], R0 ;  /* 0x000110000c0085a7 */ /* 0x000e6400080010ff */
[----:B-1----:R-:W-:Y:S05]  /*8570*/  @!P0 BRA `(.L_x_85) ;  /* 0xfffffffc00f08947 */ /* 0x002fea000383ffff */
[----:B------:R-:W-:Y:S05]  /*8580*/  BRA `(.L_x_177) ;  /* 0xffffffc000487947 */ /* 0x000fea000383ffff */
.L_x_88:
[----:B-1----:R-:W-:Y:S07]  /*8590*/  MOV R0, UR24 ;  /* 0x0000001800007c02 */ /* 0x002fee0008000f00 */
.L_x_178:
[----:B-1----:R1:W2:Y:S02]  /*85a0*/  SYNCS.PHASECHK.TRANS64.TRYWAIT P2, [R0+URZ+0x108], R6 ;  /* 0x00010806000075a7 */ /* 0x0022a400080411ff */
[----:B--2---:R-:W-:Y:S05]  /*85b0*/  @!P2 NANOSLEEP.SYNCS 0x989680 ;  /* 0x009896800000a95d */ /* 0x004fea0003900000 */
[----:B------:R-:W2:Y:S02]  /*85c0*/  @!P2 SYNCS.PHASECHK.TRANS64 P2, [R0+URZ+0x108], R6 ;  /* 0x000108060000a5a7 */ /* 0x000ea400080410ff */
[----:B--2---:R-:W-:Y:S05]  /*85d0*/  @!P2 BRA `(.L_x_178) ;  /* 0xfffffffc00f0a947 */ /* 0x004fea000383ffff */
[----:B------:R-:W-:Y:S05]  /*85e0*/  BRA `(.L_x_87) ;  /* 0xffffffc400ac7947 */ /* 0x000fea000383ffff */
.L_x_91:
[----:B------:R-:W-:Y:S07]  /*85f0*/  MOV R0, UR4 ;  /* 0x0000000400007c02 */ /* 0x000fee0008000f00 */
.L_x_179:
[----:B-1----:R1:W2:Y:S02]  /*8600*/  SYNCS.PHASECHK.TRANS64.TRYWAIT P0, [R0+URZ+0xe8], R9 ;  /* 0x0000e809000075a7 */ /* 0x0022a400080011ff */
[----:B--2---:R-:W-:Y:S05]  /*8610*/  @!P0 NANOSLEEP.SYNCS 0x989680 ;  /* 0x009896800000895d */ /* 0x004fea0003900000 */
[----:B------:R-:W2:Y:S02]  /*8620*/  @!P0 SYNCS.PHASECHK.TRANS64 P0, [R0+URZ+0xe8], R9 ;  /* 0x0000e809000085a7 */ /* 0x000ea400080010ff */
[----:B--2---:R-:W-:Y:S05]  /*8630*/  @!P0 BRA `(.L_x_179) ;  /* 0xfffffffc00f08947 */ /* 0x004fea000383ffff */
[----:B------:R-:W-:Y:S05]  /*8640*/  BRA `(.L_x_180) ;  /* 0xffffffc8000c7947 */ /* 0x000fea000383ffff */
.L_x_92:
[----:B------:R-:W-:Y:S07]  /*8650*/  MOV R6, UR5 ;  /* 0x0000000500067c02 */ /* 0x000fee0008000f00 */
.L_x_181:
[----:B-1----:R1:W2:Y:S02]  /*8660*/  SYNCS.PHASECHK.TRANS64.TRYWAIT P0, [R6+URZ+0xe8], R0 ;  /* 0x0000e800060075a7 */ /* 0x0022a400080011ff */
[----:B--2---:R-:W-:Y:S05]  /*8670*/  @!P0 NANOSLEEP.SYNCS 0x989680 ;  /* 0x009896800000895d */ /* 0x004fea0003900000 */
[----:B------:R-:W2:Y:S02]  /*8680*/  @!P0 SYNCS.PHASECHK.TRANS64 P0, [R6+URZ+0xe8], R0 ;  /* 0x0000e800060085a7 */ /* 0x000ea400080010ff */
[----:B--2---:R-:W-:Y:S05]  /*8690*/  @!P0 BRA `(.L_x_181) ;  /* 0xfffffffc00f08947 */ /* 0x004fea000383ffff */
[----:B------:R-:W-:Y:S05]  /*86a0*/  BRA `(.L_x_182) ;  /* 0xffffffc800687947 */ /* 0x000fea000383ffff */
.L_x_94:
[----:B------:R-:W-:-:S07]  /*86b0*/  MOV R0, UR4 ;  /* 0x0000000400007c02 */ /* 0x000fce0008000f00 */
.L_x_183:
[----:B-1----:R1:W2:Y:S02]  /*86c0*/  SYNCS.PHASECHK.TRANS64.TRYWAIT P0, [R0+URZ], R2 ;  /* 0x00000002000075a7 */ /* 0x0022a400080011ff */
[----:B--2---:R-:W-:Y:S05]  /*86d0*/  @!P0 NANOSLEEP.SYNCS 0x989680 ;  /* 0x009896800000895d */ /* 0x004fea0003900000 */
[----:B------:R-:W2:Y:S02]  /*86e0*/  @!P0 SYNCS.PHASECHK.TRANS64 P0, [R0+URZ], R2 ;  /* 0x00000002000085a7 */ /* 0x000ea400080010ff */
[----:B--2---:R-:W-:Y:S05]  /*86f0*/  @!P0 BRA `(.L_x_183) ;  /* 0xfffffffc00f08947 */ /* 0x004fea000383ffff */
[----:B------:R-:W-:Y:S05]  /*8700*/  BRA `(.L_x_184) ;  /* 0xffffffc800f87947 */ /* 0x000fea000383ffff */
.L_x_95:
[----:B------:R-:W-:-:S07]  /*8710*/  MOV R0, UR5 ;  /* 0x0000000500007c02 */ /* 0x000fce0008000f00 */
.L_x_185:
[----:B-1----:R1:W2:Y:S02]  /*8720*/  SYNCS.PHASECHK.TRANS64.TRYWAIT P0, [R0+URZ], R2 ;  /* 0x00000002000075a7 */ /* 0x0022a400080011ff */
[----:B--2---:R-:W-:Y:S05]  /*8730*/  @!P0 NANOSLEEP.SYNCS 0x989680 ;  /* 0x009896800000895d */ /* 0x004fea0003900000 */
[----:B------:R-:W2:Y:S02]  /*8740*/  @!P0 SYNCS.PHASECHK.TRANS64 P0, [R0+URZ], R2 ;  /* 0x00000002000085a7 */ /* 0x000ea400080010ff */
[----:B--2---:R-:W-:Y:S05]  /*8750*/  @!P0 BRA `(.L_x_185) ;  /* 0xfffffffc00f08947 */ /* 0x004fea000383ffff */
[----:B------:R-:W-:Y:S05]  /*8760*/  BRA `(.L_x_186) ;  /* 0xffffffcc00047947 */ /* 0x000fea000383ffff */
.L_x_97:
[----:B-1----:R1:W2:Y:S02]  /*8770*/  SYNCS.PHASECHK.TRANS64.TRYWAIT P0, [R0+URZ+0x110], R2 ;  /* 0x00011002000075a7 */ /* 0x0022a400080011ff */
[----:B--2---:R-:W-:Y:S05]  /*8780*/  @!P0 NANOSLEEP.SYNCS 0x989680 ;  /* 0x009896800000895d */ /* 0x004fea0003900000 */
[----:B------:R-:W2:Y:S02]  /*8790*/  @!P0 SYNCS.PHASECHK.TRANS64 P0, [R0+URZ+0x110], R2 ;  /* 0x00011002000085a7 */ /* 0x000ea400080010ff */
[----:B--2---:R-:W-:Y:S05]  /*87a0*/  @!P0 BRA `(.L_x_97) ;  /* 0xfffffffc00f08947 */ /* 0x004fea000383ffff */
[----:B------:R-:W-:Y:S05]  /*87b0*/  BRA `(.L_x_187) ;  /* 0xffffffcc00f07947 */ /* 0x000fea000383ffff */
.L_x_107:
[----:B-1----:R1:W3:Y:S02]  /*87c0*/  SYNCS.PHASECHK.TRANS64.TRYWAIT P1, [R2+URZ+0xd0], R4 ;  /* 0x0000d004020075a7 */ /* 0x0022e400080211ff */
[----:B---3--:R-:W-:Y:S05]  /*87d0*/  @!P1 NANOSLEEP.SYNCS 0x989680 ;  /* 0x009896800000995d */ /* 0x008fea0003900000 */
[----:B------:R-:W3:Y:S02]  /*87e0*/  @!P1 SYNCS.PHASECHK.TRANS64 P1, [R2+URZ+0xd0], R4 ;  /* 0x0000d004020095a7 */ /* 0x000ee400080210ff */
[----:B---3--:R-:W-:Y:S05]  /*87f0*/  @!P1 BRA `(.L_x_107) ;  /* 0xfffffffc00f09947 */ /* 0x008fea000383ffff */
[----:B------:R-:W-:Y:S05]  /*8800*/  BRA `(.L_x_106) ;  /* 0xffffffdc00607947 */ /* 0x000fea000383ffff */
.L_x_109:
[----:B-1----:R1:W2:Y:S02]  /*8810*/  SYNCS.PHASECHK.TRANS64.TRYWAIT P0, [R27+URZ+0x130], R3 ;  /* 0x000130031b0075a7 */ /* 0x0022a400080011ff */
[----:B--2---:R-:W-:Y:S05]  /*8820*/  @!P0 NANOSLEEP.SYNCS 0x989680 ;  /* 0x009896800000895d */ /* 0x004fea0003900000 */
[----:B------:R-:W2:Y:S02]  /*8830*/  @!P0 SYNCS.PHASECHK.TRANS64 P0, [R27+URZ+0x130], R3 ;  /* 0x000130031b0085a7 */ /* 0x000ea400080010ff */
[----:B--2---:R-:W-:Y:S05]  /*8840*/  @!P0 BRA `(.L_x_109) ;  /* 0xfffffffc00f08947 */ /* 0x004fea000383ffff */
[----:B------:R-:W-:Y:S05]  /*8850*/  BRA `(.L_x_108) ;  /* 0xffffffdc00b07947 */ /* 0x000fea000383ffff */
.L_x_120:
[----:B-1----:R1:W2:Y:S02]  /*8860*/  SYNCS.PHASECHK.TRANS64.TRYWAIT P0, [R2+URZ+0xd0], R63 ;  /* 0x0000d03f020075a7 */ /* 0x0022a400080011ff */
[----:B--2---:R-:W-:Y:S05]  /*8870*/  @!P0 NANOSLEEP.SYNCS 0x989680 ;  /* 0x009896800000895d */ /* 0x004fea0003900000 */
[----:B------:R-:W2:Y:S02]  /*8880*/  @!P0 SYNCS.PHASECHK.TRANS64 P0, [R2+URZ+0xd0], R63 ;  /* 0x0000d03f020085a7 */ /* 0x000ea400080010ff */
[----:B--2---:R-:W-:Y:S05]  /*8890*/  @!P0 BRA `(.L_x_120) ;  /* 0xfffffffc00f08947 */ /* 0x004fea000383ffff */
[----:B------:R-:W-:Y:S05]  /*88a0*/  BRA `(.L_x_119) ;  /* 0xffffffe400c47947 */ /* 0x000fea000383ffff */
        .weak           $__internal_0_$__cuda_sm10x_tcgen05_guardrail_trap_col_being_dealloced_not_returned_by_alloc
        .type           $__internal_0_$__cuda_sm10x_tcgen05_guardrail_trap_col_being_dealloced_not_returned_by_alloc,@function
        .size           $__internal_0_$__cuda_sm10x_tcgen05_guardrail_trap_col_being_dealloced_not_returned_by_alloc,($__internal_1_$__cuda_sm10x_tcgen05_guardrail_trap_phase_invalid_during_alloc - $__internal_0_$__cuda_sm10x_tcgen05_guardrail_trap_col_being_dealloced_not_returned_by_alloc)
$__internal_0_$__cuda_sm10x_tcgen05_guardrail_trap_col_being_dealloced_not_returned_by_alloc:
[----:B------:R-:W-:Y:S05]  /*88b0*/  BPT.TRAP 0x1 ;  /* 0x000000040000795c */ /* 0x000fea0000300000 */
[----:B------:R-:W-:-:S04]  /*88c0*/  HFMA2 R3, -RZ, RZ, 0, 0 ;  /* 0x00000000ff037431 */ /* 0x000fc800000001ff */
[----:B------:R-:W-:Y:S05]  /*88d0*/  RET.REL.NODEC R2 `(_ZN7cutlass13device_kernelINS_4gemm6kernel13GemmUniversalIN4cute5tupleIJiiiiEEENS1_10collective13CollectiveMmaINS1_35MainloopSm100TmaUmmaWarpSpecializedILi13ELi2ELi4ENS5_IJNS4_1CILi1EEENSA_ILi2EEESB_EEEEENS5_IJNSA_ILi64EEESF_SF_EEENS_10bfloat16_tENS5_IJlSB_lEEESH_SI_NS4_8TiledMMAINS4_8MMA_AtomIJNS4_20SM100_MMA_F16BF16_SSISH_SH_fLi64ELi64ELNS4_4UMMA5MajorE0ELSN_0ELNSM_7ScaleInE0ELSO_0EEEEEENS4_6LayoutINS5_IJSB_SB_SB_EEENS5_IJNSA_ILi0EEEST_ST_EEEEENS5_IJNS4_10UnderscoreESW_SW_EEEEENS4_23SM90_TMA_LOAD_MULTICASTENS4_14ComposedLayoutINS4_7SwizzleILi3ELi4ELi3EEENS4_18smem_ptr_flag_bitsILi16EEENSR_INS5_IJNSA_ILi8EEESF_EEENS5_IJSF_SB_EEEEEEEvNS4_8identityENS4_13SM90_TMA_LOADES19_vS1A_EENS_8epilogue10collective18CollectiveEpilogueINS1D_23Sm100TmaWarpSpecializedILi3ELi2ELi16ELb1ELb0EEEJSG_NS5_IJNSR_ISF_SB_EENSR_INSA_ILi32EEESB_EEEEESH_SI_SH_SI_NS1D_6fusion15FusionCallbacksIS1H_NS1M_17LinearCombinationISH_fSH_fLNS_15FloatRoundStyleE2EEESG_S1L_JEEENS4_5SM1004TMEM4LOAD26SM100_TMEM_LOAD_16dp256b4xES1B_NS10_INS11_ILi2ELi4ELi3EEES14_NSR_INS5_IJS15_S1J_EEENS5_IJS1J_SB_EEEEEEENS4_17SM75_U32x4_LDSM_NENS4_14SM90_TMA_STOREES20_NS4_17SM90_U32x4_STSM_NENS4_39AutoVectorizingCopyWithAssumedAlignmentILi128EEEEEEvvEEEEvNT_6ParamsE) ;  /* 0xffffff7402c87950 */ /* 0x000fea0003c3ffff */
        .weak           $__internal_1_$__cuda_sm10x_tcgen05_guardrail_trap_phase_invalid_during_alloc
        .type           $__internal_1_$__cuda_sm10x_tcgen05_guardrail_trap_phase_invalid_during_alloc,@function
        .size           $__internal_1_$__cuda_sm10x_tcgen05_guardrail_trap_phase_invalid_during_alloc,($__internal_2_$__cuda_sm10x_tcgen05_guardrail_trap_unallocated_columns_being_dealloced - $__internal_1_$__cuda_sm10x_tcgen05_guardrail_trap_phase_invalid_during_alloc)
$__internal_1_$__cuda_sm10x_tcgen05_guardrail_trap_phase_invalid_during_alloc:
[----:B------:R-:W-:Y:S05]  /*88e0*/  BPT.TRAP 0x1 ;  /* 0x000000040000795c */ /* 0x000fea0000300000 */
[----:B------:R-:W-:-:S04]  /*88f0*/  MOV R5, 0x0 ;  /* 0x0000000000057802 */ /* 0x000fc80000000f00 */
[----:B------:R-:W-:Y:S05]  /*8900*/  RET.REL.NODEC R4 `(_ZN7cutlass13device_kernelINS_4gemm6kernel13GemmUniversalIN4cute5tupleIJiiiiEEENS1_10collective13CollectiveMmaINS1_35MainloopSm100TmaUmmaWarpSpecializedILi13ELi2ELi4ENS5_IJNS4_1CILi1EEENSA_ILi2EEESB_EEEEENS5_IJNSA_ILi64EEESF_SF_EEENS_10bfloat16_tENS5_IJlSB_lEEESH_SI_NS4_8TiledMMAINS4_8MMA_AtomIJNS4_20SM100_MMA_F16BF16_SSISH_SH_fLi64ELi64ELNS4_4UMMA5MajorE0ELSN_0ELNSM_7ScaleInE0ELSO_0EEEEEENS4_6LayoutINS5_IJSB_SB_SB_EEENS5_IJNSA_ILi0EEEST_ST_EEEEENS5_IJNS4_10UnderscoreESW_SW_EEEEENS4_23SM90_TMA_LOAD_MULTICASTENS4_14ComposedLayoutINS4_7SwizzleILi3ELi4ELi3EEENS4_18smem_ptr_flag_bitsILi16EEENSR_INS5_IJNSA_ILi8EEESF_EEENS5_IJSF_SB_EEEEEEEvNS4_8identityENS4_13SM90_TMA_LOADES19_vS1A_EENS_8epilogue10collective18CollectiveEpilogueINS1D_23Sm100TmaWarpSpecializedILi3ELi2ELi16ELb1ELb0EEEJSG_NS5_IJNSR_ISF_SB_EENSR_INSA_ILi32EEESB_EEEEESH_SI_SH_SI_NS1D_6fusion15FusionCallbacksIS1H_NS1M_17LinearCombinationISH_fSH_fLNS_15FloatRoundStyleE2EEESG_S1L_JEEENS4_5SM1004TMEM4LOAD26SM100_TMEM_LOAD_16dp256b4xES1B_NS10_INS11_ILi2ELi4ELi3EEES14_NSR_INS5_IJS15_S1J_EEENS5_IJS1J_SB_EEEEEEENS4_17SM75_U32x4_LDSM_NENS4_14SM90_TMA_STOREES20_NS4_17SM90_U32x4_STSM_NENS4_39AutoVectorizingCopyWithAssumedAlignmentILi128EEEEEEvvEEEEvNT_6ParamsE) ;  /* 0xffffff7404bc7950 */ /* 0x000fea0003c3ffff */
        .weak           $__internal_2_$__cuda_sm10x_tcgen05_guardrail_trap_unallocated_columns_being_dealloced
        .type           $__internal_2_$__cuda_sm10x_tcgen05_guardrail_trap_unallocated_columns_being_dealloced,@function
        .size           $__internal_2_$__cuda_sm10x_tcgen05_guardrail_trap_unallocated_columns_being_dealloced,(.L_x_189 - $__internal_2_$__cuda_sm10x_tcgen05_guardrail_trap_unallocated_columns_being_dealloced)
$__internal_2_$__cuda_sm10x_tcgen05_guardrail_trap_unallocated_columns_being_dealloced:
[----:B------:R-:W-:Y:S05]  /*8910*/  BPT.TRAP 0x1 ;  /* 0x000000040000795c */ /* 0x000fea0000300000 */
[----:B------:R-:W-:-:S04]  /*8920*/  HFMA2 R3, -RZ, RZ, 0, 0 ;  /* 0x00000000ff037431 */ /* 0x000fc800000001ff */
[----:B------:R-:W-:Y:S05]  /*8930*/  RET.REL.NODEC R2 `(_ZN7cutlass13device_kernelINS_4gemm6kernel13GemmUniversalIN4cute5tupleIJiiiiEEENS1_10collective13CollectiveMmaINS1_35MainloopSm100TmaUmmaWarpSpecializedILi13ELi2ELi4ENS5_IJNS4_1CILi1EEENSA_ILi2EEESB_EEEEENS5_IJNSA_ILi64EEESF_SF_EEENS_10bfloat16_tENS5_IJlSB_lEEESH_SI_NS4_8TiledMMAINS4_8MMA_AtomIJNS4_20SM100_MMA_F16BF16_SSISH_SH_fLi64ELi64ELNS4_4UMMA5MajorE0ELSN_0ELNSM_7ScaleInE0ELSO_0EEEEEENS4_6LayoutINS5_IJSB_SB_SB_EEENS5_IJNSA_ILi0EEEST_ST_EEEEENS5_IJNS4_10UnderscoreESW_SW_EEEEENS4_23SM90_TMA_LOAD_MULTICASTENS4_14ComposedLayoutINS4_7SwizzleILi3ELi4ELi3EEENS4_18smem_ptr_flag_bitsILi16EEENSR_INS5_IJNSA_ILi8EEESF_EEENS5_IJSF_SB_EEEEEEEvNS4_8identityENS4_13SM90_TMA_LOADES19_vS1A_EENS_8epilogue10collective18CollectiveEpilogueINS1D_23Sm100TmaWarpSpecializedILi3ELi2ELi16ELb1ELb0EEEJSG_NS5_IJNSR_ISF_SB_EENSR_INSA_ILi32EEESB_EEEEESH_SI_SH_SI_NS1D_6fusion15FusionCallbacksIS1H_NS1M_17LinearCombinationISH_fSH_fLNS_15FloatRoundStyleE2EEESG_S1L_JEEENS4_5SM1004TMEM4LOAD26SM100_TMEM_LOAD_16dp256b4xES1B_NS10_INS11_ILi2ELi4ELi3EEES14_NSR_INS5_IJS15_S1J_EEENS5_IJS1J_SB_EEEEEEENS4_17SM75_U32x4_LDSM_NENS4_14SM90_TMA_STOREES20_NS4_17SM90_U32x4_STSM_NENS4_39AutoVectorizingCopyWithAssumedAlignmentILi128EEEEEEvvEEEEvNT_6ParamsE) ;  /* 0xffffff7402b07950 */ /* 0x000fea0003c3ffff */
.L_x_188:
[----:B------:R-:W-:-:S00]  /*8940*/  BRA `(.L_x_188) ;  /* 0xfffffffc00fc7947 */ /* 0x000fc0000383ffff */
[----:B------:R-:W-:-:S00]  /*8950*/  NOP ;  /* 0x0000000000007918 */ /* 0x000fc00000000000 */
        /* <DEDUP_REMOVED lines=10> */
.L_x_189:


//--------------------- .nv.global.init           --------------------------
	.section	.nv.global.init,"aw",@progbits
.nv.global.init:
	.type		$str$27,@object
	.size		$str$27,($str$28 - $str$27)
$str$27:
        /*0000*/ 	.byte	0x28, 0x61, 0x64, 0x64, 0x72, 0x65, 0x73, 0x73, 0x20, 0x26, 0x20, 0x6d, 0x61, 0x73, 0x6b, 0x29
        /*0010*/ 	.byte	0x20, 0x3d, 0x3d, 0x20, 0x30, 0x00
	.type		$str$28,@object
	.size		$str$28,($str$26 - $str$28)
$str$28:
        /*0016*/ 	.byte	0x2f, 0x74, 0x6d, 0x70, 0x2f, 0x63, 0x75, 0x74, 0x6c, 0x61, 0x73, 0x73, 0x5f, 0x73, 0x77, 0x65
        /*0026*/ 	.byte	0x65, 0x70, 0x5f, 0x73, 0x72, 0x63, 0x2f, 0x69, 0x6e, 0x63, 0x6c, 0x75, 0x64, 0x65, 0x2f, 0x63
        /*0036*/ 	.byte	0x75, 0x74, 0x65, 0x2f, 0x70, 0x6f, 0x69, 0x6e, 0x74, 0x65, 0x72, 0x5f, 0x66, 0x6c, 0x61, 0x67
        /*0046*/ 	.byte	0x67, 0x65, 0x64, 0x2e, 0x68, 0x70, 0x70, 0x00
	.type		$str$26,@object
	.size		$str$26,($str$25 - $str$26)
$str$26:
        /*004e*/ 	.byte	0x2f, 0x74, 0x6d, 0x70, 0x2f, 0x63, 0x75, 0x74, 0x6c, 0x61, 0x73, 0x73, 0x5f, 0x73, 0x77, 0x65
        /*005e*/ 	.byte	0x65, 0x70, 0x5f, 0x73, 0x72, 0x63, 0x2f, 0x69, 0x6e, 0x63, 0x6c, 0x75, 0x64, 0x65, 0x2f, 0x63
        /*006e*/ 	.byte	0x75, 0x74, 0x65, 0x2f, 0x61, 0x74, 0x6f, 0x6d, 0x2f, 0x63, 0x6f, 0x70, 0x79, 0x5f, 0x74, 0x72
        /*007e*/ 	.byte	0x61, 0x69, 0x74, 0x73, 0x5f, 0x73, 0x6d, 0x31, 0x30, 0x30, 0x2e, 0x68, 0x70, 0x70, 0x00
	.type		$str$25,@object
	.size		$str$25,(__unnamed_1 - $str$25)
$str$25:
        /*008d*/ 	.byte	0x28, 0x28, 0x75, 0x69, 0x6e, 0x74, 0x33, 0x32, 0x5f, 0x74, 0x28, 0x74, 0x68, 0x72, 0x65, 0x61
        /*009d*/ 	.byte	0x64, 0x49, 0x64, 0x78, 0x2e, 0x78, 0x29, 0x20, 0x2f, 0x20, 0x33, 0x32, 0x29, 0x20, 0x25, 0x20
        /*00ad*/ 	.byte	0x34, 0x29, 0x20, 0x3d, 0x3d, 0x20, 0x28, 0x28, 0x28, 0x74, 0x6d, 0x65, 0x6d, 0x5f, 0x61, 0x64
        /*00bd*/ 	.byte	0x64, 0x72, 0x20, 0x3e, 0x3e, 0x20, 0x31, 0x36, 0x29, 0x20, 0x2f, 0x20, 0x33, 0x32, 0x29, 0x20
        /*00cd*/ 	.byte	0x25, 0x20, 0x34, 0x29, 0x00
	.type		__unnamed_1,@object
	.size		__unnamed_1,(__unnamed_2 - __unnamed_1)
__unnamed_1:
        /*00d2*/ 	.byte	0x61, 0x75, 0x74, 0x6f, 0x20, 0x63, 0x75, 0x74, 0x65, 0x3a, 0x3a, 0x61, 0x73, 0x5f, 0x70, 0x6f
        /* <DEDUP_REMOVED lines=24> */
        /*0262*/ 	.byte	0x30, 0x34, 0x38, 0x3e, 0x3e, 0x3e, 0x3e, 0x5d, 0x00
	.type		__unnamed_2,@object
	.size		__unnamed_2,(.L_2 - __unnamed_2)
__unnamed_2:
        /* <DEDUP_REMOVED lines=45> */
        /*053b*/ 	.byte	0x3e, 0x3e, 0x3e, 0x5d, 0x00
.L_2:


//--------------------- .nv.shared._ZN7cutlass13device_kernelINS_4gemm6kernel13GemmUniversalIN4cute5tupleIJiiiiEEENS1_10collective13CollectiveMmaINS1_35MainloopSm100TmaUmmaWarpSpecializedILi13ELi2ELi4ENS5_IJNS4_1CILi1EEENSA_ILi2EEESB_EEEEENS5_IJNSA_ILi64EEESF_SF_EEENS_10bfloat16_tENS5_IJlSB_lEEESH_SI_NS4_8TiledMMAINS4_8MMA_AtomIJNS4_20SM100_MMA_F16BF16_SSISH_SH_fLi64ELi64ELNS4_4UMMA5MajorE0ELSN_0ELNSM_7ScaleInE0ELSO_0EEEEEENS4_6LayoutINS5_IJSB_SB_SB_EEENS5_IJNSA_ILi0EEEST_ST_EEEEENS5_IJNS4_10UnderscoreESW_SW_EEEEENS4_23SM90_TMA_LOAD_MULTICASTENS4_14ComposedLayoutINS4_7SwizzleILi3ELi4ELi3EEENS4_18smem_ptr_flag_bitsILi16EEENSR_INS5_IJNSA_ILi8EEESF_EEENS5_IJSF_SB_EEEEEEEvNS4_8identityENS4_13SM90_TMA_LOADES19_vS1A_EENS_8epilogue10collective18CollectiveEpilogueINS1D_23Sm100TmaWarpSpecializedILi3ELi2ELi16ELb1ELb0EEEJSG_NS5_IJNSR_ISF_SB_EENSR_INSA_ILi32EEESB_EEEEESH_SI_SH_SI_NS1D_6fusion15FusionCallbacksIS1H_NS1M_17LinearCombinationISH_fSH_fLNS_15FloatRoundStyleE2EEESG_S1L_JEEENS4_5SM1004TMEM4LOAD26SM100_TMEM_LOAD_16dp256b4xES1B_NS10_INS11_ILi2ELi4ELi3EEES14_NSR_INS5_IJS15_S1J_EEENS5_IJS1J_SB_EEEEEEENS4_17SM75_U32x4_LDSM_NENS4_14SM90_TMA_STOREES20_NS4_17SM90_U32x4_STSM_NENS4_39AutoVectorizingCopyWithAssumedAlignmentILi128EEEEEEvvEEEEvNT_6ParamsE --------------------------
	.section	.nv.shared._ZN7cutlass13device_kernelINS_4gemm6kernel13GemmUniversalIN4cute5tupleIJiiiiEEENS1_10collective13CollectiveMmaINS1_35MainloopSm100TmaUmmaWarpSpecializedILi13ELi2ELi4ENS5_IJNS4_1CILi1EEENSA_ILi2EEESB_EEEEENS5_IJNSA_ILi64EEESF_SF_EEENS_10bfloat16_tENS5_IJlSB_lEEESH_SI_NS4_8TiledMMAINS4_8MMA_AtomIJNS4_20SM100_MMA_F16BF16_SSISH_SH_fLi64ELi64ELNS4_4UMMA5MajorE0ELSN_0ELNSM_7ScaleInE0ELSO_0EEEEEENS4_6LayoutINS5_IJSB_SB_SB_EEENS5_IJNSA_ILi0EEEST_ST_EEEEENS5_IJNS4_10UnderscoreESW_SW_EEEEENS4_23SM90_TMA_LOAD_MULTICASTENS4_14ComposedLayoutINS4_7SwizzleILi3ELi4ELi3EEENS4_18smem_ptr_flag_bitsILi16EEENSR_INS5_IJNSA_ILi8EEESF_EEENS5_IJSF_SB_EEEEEEEvNS4_8identityENS4_13SM90_TMA_LOADES19_vS1A_EENS_8epilogue10collective18CollectiveEpilogueINS1D_23Sm100TmaWarpSpecializedILi3ELi2ELi16ELb1ELb0EEEJSG_NS5_IJNSR_ISF_SB_EENSR_INSA_ILi32EEESB_EEEEESH_SI_SH_SI_NS1D_6fusion15FusionCallbacksIS1H_NS1M_17LinearCombinationISH_fSH_fLNS_15FloatRoundStyleE2EEESG_S1L_JEEENS4_5SM1004TMEM4LOAD26SM100_TMEM_LOAD_16dp256b4xES1B_NS10_INS11_ILi2ELi4ELi3EEES14_NSR_INS5_IJS15_S1J_EEENS5_IJS1J_SB_EEEEEEENS4_17SM75_U32x4_LDSM_NENS4_14SM90_TMA_STOREES20_NS4_17SM90_U32x4_STSM_NENS4_39AutoVectorizingCopyWithAssumedAlignmentILi128EEEEEEvvEEEEvNT_6ParamsE,"aw",@nobits
	.sectionflags	@""
	.align	16
	.zero		1024


//--------------------- .nv.shared.reserved.0     --------------------------
	.section	.nv.shared.reserved.0,"aw",@nobits
	.weak		__nv_reservedSMEM_offset_0_alias
	.size		__nv_reservedSMEM_offset_0_alias, 0, 64
	.other		__nv_reservedSMEM_offset_0_alias,@"STO_CUDA_RESERVED_SHARED STV_DEFAULT"
__nv_reservedSMEM_offset_0_alias:
	.zero		0
.nv.shared.reserved.0:
	.zero		64
	.weak		__nv_reservedSMEM_tcgen05_partition
	.type		__nv_reservedSMEM_tcgen05_partition,@object
	.size		__nv_reservedSMEM_tcgen05_partition,(.L_0 - __nv_reservedSMEM_tcgen05_partition)
__nv_reservedSMEM_tcgen05_partition:
	.zero		32
.L_0:


//--------------------- .nv.global                --------------------------
	.section	.nv.global,"aw",@nobits
.nv.global:
	.type		_ZN39_INTERNAL_32e07a0f_4_k_cu_a2b0ebd8_58914cute1_E,@object
	.size		_ZN39_INTERNAL_32e07a0f_4_k_cu_a2b0ebd8_58914cute1_E,(_ZN39_INTERNAL_32e07a0f_4_k_cu_a2b0ebd8_58914cuda3std3__45__cpo6cbeginE - _ZN39_INTERNAL_32e07a0f_4_k_cu_a2b0ebd8_58914cute1_E)
_ZN39_INTERNAL_32e07a0f_4_k_cu_a2b0ebd8_58914cute1_E:
	.zero		1
	.type		_ZN39_INTERNAL_32e07a0f_4_k_cu_a2b0ebd8_58914cuda3std3__45__cpo6cbeginE,@object
	.size		_ZN39_INTERNAL_32e07a0f_4_k_cu_a2b0ebd8_58914cuda3std3__45__cpo6cbeginE,(_ZN39_INTERNAL_32e07a0f_4_k_cu_a2b0ebd8_58914cuda3std3__48in_placeE - _ZN39_INTERNAL_32e07a0f_4_k_cu_a2b0ebd8_58914cuda3std3__45__cpo6cbeginE)
_ZN39_INTERNAL_32e07a0f_4_k_cu_a2b0ebd8_58914cuda3std3__45__cpo6cbeginE:
	.zero		1
	.type		_ZN39_INTERNAL_32e07a0f_4_k_cu_a2b0ebd8_58914cuda3std3__48in_placeE,@object
	.size		_ZN39_INTERNAL_32e07a0f_4_k_cu_a2b0ebd8_58914cuda3std3__48in_placeE,(_ZN39_INTERNAL_32e07a0f_4_k_cu_a2b0ebd8_58914cuda3std6ranges3__45__cpo9iter_moveE - _ZN39_INTERNAL_32e07a0f_4_k_cu_a2b0ebd8_58914cuda3std3__48in_placeE)
_ZN39_INTERNAL_32e07a0f_4_k_cu_a2b0ebd8_58914cuda3std3__48in_placeE:
	.zero		1
	.type		_ZN39_INTERNAL_32e07a0f_4_k_cu_a2b0ebd8_58914cuda3std6ranges3__45__cpo9iter_moveE,@object
	.size		_ZN39_INTERNAL_32e07a0f_4_k_cu_a2b0ebd8_58914cuda3std6ranges3__45__cpo9iter_moveE,(_ZN39_INTERNAL_32e07a0f_4_k_cu_a2b0ebd8_58914cuda3std3__45__cpo5beginE - _ZN39_INTERNAL_32e07a0f_4_k_cu_a2b0ebd8_58914cuda3std6ranges3__45__cpo9iter_moveE)
_ZN39_INTERNAL_32e07a0f_4_k_cu_a2b0ebd8_58914cuda3std6ranges3__45__cpo9iter_moveE:
	.zero		1
	.type		_ZN39_INTERNAL_32e07a0f_4_k_cu_a2b0ebd8_58914cuda3std3__45__cpo5beginE,@object
	.size		_ZN39_INTERNAL_32e07a0f_4_k_cu_a2b0ebd8_58914cuda3std3__45__cpo5beginE,(_ZN39_INTERNAL_32e07a0f_4_k_cu_a2b0ebd8_58914cuda3std3__441_GLOBAL__N__32e07a0f_4_k_cu_a2b0ebd8_58916ignoreE - _ZN39_INTERNAL_32e07a0f_4_k_cu_a2b0ebd8_58914cuda3std3__45__cpo5beginE)
_ZN39_INTERNAL_32e07a0f_4_k_cu_a2b0ebd8_58914cuda3std3__45__cpo5beginE:
	.zero		1
	.type		_ZN39_INTERNAL_32e07a0f_4_k_cu_a2b0ebd8_58914cuda3std3__441_GLOBAL__N__32e07a0f_4_k_cu_a2b0ebd8_58916ignoreE,@object
	.size		_ZN39_INTERNAL_32e07a0f_4_k_cu_a2b0ebd8_58914cuda3std3__441_GLOBAL__N__32e07a0f_4_k_cu_a2b0ebd8_58916ignoreE,(_ZN39_INTERNAL_32e07a0f_4_k_cu_a2b0ebd8_58914cute7productE - _ZN39_INTERNAL_32e07a0f_4_k_cu_a2b0ebd8_58914cuda3std3__441_GLOBAL__N__32e07a0f_4_k_cu_a2b0ebd8_58916ignoreE)
_ZN39_INTERNAL_32e07a0f_4_k_cu_a2b0ebd8_58914cuda3std3__441_GLOBAL__N__32e07a0f_4_k_cu_a2b0ebd8_58916ignoreE:
	.zero		1
	.type		_ZN39_INTERNAL_32e07a0f_4_k_cu_a2b0ebd8_58914cute7productE,@object
	.size		_ZN39_INTERNAL_32e07a0f_4_k_cu_a2b0ebd8_58914cute7productE,(_ZN39_INTERNAL_32e07a0f_4_k_cu_a2b0ebd8_58914cuda3std3__45__cpo3endE - _ZN39_INTERNAL_32e07a0f_4_k_cu_a2b0ebd8_58914cute7productE)
_ZN39_INTERNAL_32e07a0f_4_k_cu_a2b0ebd8_58914cute7productE:
	.zero		1
	.type		_ZN39_INTERNAL_32e07a0f_4_k_cu_a2b0ebd8_58914cuda3std3__45__cpo3endE,@object
	.size		_ZN39_INTERNAL_32e07a0f_4_k_cu_a2b0ebd8_58914cuda3std3__45__cpo3endE,(_ZN39_INTERNAL_32e07a0f_4_k_cu_a2b0ebd8_58914cuda3std3__419piecewise_constructE - _ZN39_INTERNAL_32e07a0f_4_k_cu_a2b0ebd8_58914cuda3std3__45__cpo3endE)
_ZN39_INTERNAL_32e07a0f_4_k_cu_a2b0ebd8_58914cuda3std3__45__cpo3endE:
	.zero		1
	.type		_ZN39_INTERNAL_32e07a0f_4_k_cu_a2b0ebd8_58914cuda3std3__419piecewise_constructE,@object
	.size		_ZN39_INTERNAL_32e07a0f_4_k_cu_a2b0ebd8_58914cuda3std3__419piecewise_constructE,(_ZN39_INTERNAL_32e07a0f_4_k_cu_a2b0ebd8_58914cuda3std3__45__cpo4cendE - _ZN39_INTERNAL_32e07a0f_4_k_cu_a2b0ebd8_58914cuda3std3__419piecewise_constructE)
_ZN39_INTERNAL_32e07a0f_4_k_cu_a2b0ebd8_58914cuda3std3__419piecewise_constructE:
	.zero		1
	.type		_ZN39_INTERNAL_32e07a0f_4_k_cu_a2b0ebd8_58914cuda3std3__45__cpo4cendE,@object
	.size		_ZN39_INTERNAL_32e07a0f_4_k_cu_a2b0ebd8_58914cuda3std3__45__cpo4cendE,(_ZN39_INTERNAL_32e07a0f_4_k_cu_a2b0ebd8_58914cuda3std6ranges3__45__cpo4swapE - _ZN39_INTERNAL_32e07a0f_4_k_cu_a2b0ebd8_58914cuda3std3__45__cpo4cendE)
_ZN39_INTERNAL_32e07a0f_4_k_cu_a2b0ebd8_58914cuda3std3__45__cpo4cendE:
	.zero		1
	.type		_ZN39_INTERNAL_32e07a0f_4_k_cu_a2b0ebd8_58914cuda3std6ranges3__45__cpo4swapE,@object
	.size		_ZN39_INTERNAL_32e07a0f_4_k_cu_a2b0ebd8_58914cuda3std6ranges3__45__cpo4swapE,(.L_10 - _ZN39_INTERNAL_32e07a0f_4_k_cu_a2b0ebd8_58914cuda3std6ranges3__45__cpo4swapE)
_ZN39_INTERNAL_32e07a0f_4_k_cu_a2b0ebd8_58914cuda3std6ranges3__45__cpo4swapE:
	.zero		1
.L_10:


//--------------------- .nv.constant0._ZN7cutlass13device_kernelINS_4gemm6kernel13GemmUniversalIN4cute5tupleIJiiiiEEENS1_10collective13CollectiveMmaINS1_35MainloopSm100TmaUmmaWarpSpecializedILi13ELi2ELi4ENS5_IJNS4_1CILi1EEENSA_ILi2EEESB_EEEEENS5_IJNSA_ILi64EEESF_SF_EEENS_10bfloat16_tENS5_IJlSB_lEEESH_SI_NS4_8TiledMMAINS4_8MMA_AtomIJNS4_20SM100_MMA_F16BF16_SSISH_SH_fLi64ELi64ELNS4_4UMMA5MajorE0ELSN_0ELNSM_7ScaleInE0ELSO_0EEEEEENS4_6LayoutINS5_IJSB_SB_SB_EEENS5_IJNSA_ILi0EEEST_ST_EEEEENS5_IJNS4_10UnderscoreESW_SW_EEEEENS4_23SM90_TMA_LOAD_MULTICASTENS4_14ComposedLayoutINS4_7SwizzleILi3ELi4ELi3EEENS4_18smem_ptr_flag_bitsILi16EEENSR_INS5_IJNSA_ILi8EEESF_EEENS5_IJSF_SB_EEEEEEEvNS4_8identityENS4_13SM90_TMA_LOADES19_vS1A_EENS_8epilogue10collective18CollectiveEpilogueINS1D_23Sm100TmaWarpSpecializedILi3ELi2ELi16ELb1ELb0EEEJSG_NS5_IJNSR_ISF_SB_EENSR_INSA_ILi32EEESB_EEEEESH_SI_SH_SI_NS1D_6fusion15FusionCallbacksIS1H_NS1M_17LinearCombinationISH_fSH_fLNS_15FloatRoundStyleE2EEESG_S1L_JEEENS4_5SM1004TMEM4LOAD26SM100_TMEM_LOAD_16dp256b4xES1B_NS10_INS11_ILi2ELi4ELi3EEES14_NSR_INS5_IJS15_S1J_EEENS5_IJS1J_SB_EEEEEEENS4_17SM75_U32x4_LDSM_NENS4_14SM90_TMA_STOREES20_NS4_17SM90_U32x4_STSM_NENS4_39AutoVectorizingCopyWithAssumedAlignmentILi128EEEEEEvvEEEEvNT_6ParamsE --------------------------
	.section	.nv.constant0._ZN7cutlass13device_kernelINS_4gemm6kernel13GemmUniversalIN4cute5tupleIJiiiiEEENS1_10collective13CollectiveMmaINS1_35MainloopSm100TmaUmmaWarpSpecializedILi13ELi2ELi4ENS5_IJNS4_1CILi1EEENSA_ILi2EEESB_EEEEENS5_IJNSA_ILi64EEESF_SF_EEENS_10bfloat16_tENS5_IJlSB_lEEESH_SI_NS4_8TiledMMAINS4_8MMA_AtomIJNS4_20SM100_MMA_F16BF16_SSISH_SH_fLi64ELi64ELNS4_4UMMA5MajorE0ELSN_0ELNSM_7ScaleInE0ELSO_0EEEEEENS4_6LayoutINS5_IJSB_SB_SB_EEENS5_IJNSA_ILi0EEEST_ST_EEEEENS5_IJNS4_10UnderscoreESW_SW_EEEEENS4_23SM90_TMA_LOAD_MULTICASTENS4_14ComposedLayoutINS4_7SwizzleILi3ELi4ELi3EEENS4_18smem_ptr_flag_bitsILi16EEENSR_INS5_IJNSA_ILi8EEESF_EEENS5_IJSF_SB_EEEEEEEvNS4_8identityENS4_13SM90_TMA_LOADES19_vS1A_EENS_8epilogue10collective18CollectiveEpilogueINS1D_23Sm100TmaWarpSpecializedILi3ELi2ELi16ELb1ELb0EEEJSG_NS5_IJNSR_ISF_SB_EENSR_INSA_ILi32EEESB_EEEEESH_SI_SH_SI_NS1D_6fusion15FusionCallbacksIS1H_NS1M_17LinearCombinationISH_fSH_fLNS_15FloatRoundStyleE2EEESG_S1L_JEEENS4_5SM1004TMEM4LOAD26SM100_TMEM_LOAD_16dp256b4xES1B_NS10_INS11_ILi2ELi4ELi3EEES14_NSR_INS5_IJS15_S1J_EEENS5_IJS1J_SB_EEEEEEENS4_17SM75_U32x4_LDSM_NENS4_14SM90_TMA_STOREES20_NS4_17SM90_U32x4_STSM_NENS4_39AutoVectorizingCopyWithAssumedAlignmentILi128EEEEEEvvEEEEvNT_6ParamsE,"a",@progbits
	.sectionflags	@""
	.align	4
.nv.constant0._ZN7cutlass13device_kernelINS_4gemm6kernel13GemmUniversalIN4cute5tupleIJiiiiEEENS1_10collective13CollectiveMmaINS1_35MainloopSm100TmaUmmaWarpSpecializedILi13ELi2ELi4ENS5_IJNS4_1CILi1EEENSA_ILi2EEESB_EEEEENS5_IJNSA_ILi64EEESF_SF_EEENS_10bfloat16_tENS5_IJlSB_lEEESH_SI_NS4_8TiledMMAINS4_8MMA_AtomIJNS4_20SM100_MMA_F16BF16_SSISH_SH_fLi64ELi64ELNS4_4UMMA5MajorE0ELSN_0ELNSM_7ScaleInE0ELSO_0EEEEEENS4_6LayoutINS5_IJSB_SB_SB_EEENS5_IJNSA_ILi0EEEST_ST_EEEEENS5_IJNS4_10UnderscoreESW_SW_EEEEENS4_23SM90_TMA_LOAD_MULTICASTENS4_14ComposedLayoutINS4_7SwizzleILi3ELi4ELi3EEENS4_18smem_ptr_flag_bitsILi16EEENSR_INS5_IJNSA_ILi8EEESF_EEENS5_IJSF_SB_EEEEEEEvNS4_8identityENS4_13SM90_TMA_LOADES19_vS1A_EENS_8epilogue10collective18CollectiveEpilogueINS1D_23Sm100TmaWarpSpecializedILi3ELi2ELi16ELb1ELb0EEEJSG_NS5_IJNSR_ISF_SB_EENSR_INSA_ILi32EEESB_EEEEESH_SI_SH_SI_NS1D_6fusion15FusionCallbacksIS1H_NS1M_17LinearCombinationISH_fSH_fLNS_15FloatRoundStyleE2EEESG_S1L_JEEENS4_5SM1004TMEM4LOAD26SM100_TMEM_LOAD_16dp256b4xES1B_NS10_INS11_ILi2ELi4ELi3EEES14_NSR_INS5_IJS15_S1J_EEENS5_IJS1J_SB_EEEEEEENS4_17SM75_U32x4_LDSM_NENS4_14SM90_TMA_STOREES20_NS4_17SM90_U32x4_STSM_NENS4_39AutoVectorizingCopyWithAssumedAlignmentILi128EEEEEEvvEEEEvNT_6ParamsE:
	.zero		2944


//--------------------- SYMBOLS --------------------------

	.type		.nv.reservedSmem.offset0,@object
	.size		.nv.reservedSmem.offset0,0x4
	.type		.nv.reservedSmem.cap,@object
	.size		.nv.reservedSmem.cap,0x4
	.type		__assertfail,@function
